	.target	sm_80

	.elftype	@"ET_EXEC"


//--------------------- .note.nv.tkinfo           --------------------------
	.section	.note.nv.tkinfo,"",@"SHT_NOTE"
	.sectionflags	@"SHF_NOTE_NV_TKINFO"
	.tkinfo
        /*0018*/ 	.word	0x00000002
        /*0030*/ 	.string	""
        /*0030*/ 	.string	"ptxas"
        /*0030*/ 	.string	"Cuda compilation tools, release 13.0, V13.0.88"
        /*0030*/ 	.string	"Build cuda_13.0.r13.0/compiler.36424714_0"
        /*0030*/ 	.string	"-v  -suppress-debug-info  -lineinfo  -arch sm_80 "



//--------------------- .note.nv.cuinfo           --------------------------
	.section	.note.nv.cuinfo,"",@"SHT_NOTE"
	.sectionflags	@"SHF_NOTE_NV_CUINFO"
        /*0018*/ 	.short	0x0002
        /*001a*/ 	.short	0x0050
        /*001c*/ 	.short	0x0082
	.zero		2


//--------------------- .nv.info                  --------------------------
	.section	.nv.info,"",@"SHT_CUDA_INFO"
	.align	4


	//----- nvinfo : EIATTR_REGCOUNT
	.align		4
        /*0000*/ 	.byte	0x04, 0x2f
        /*0002*/ 	.short	(.L_2 - .L_1)
	.align		4
.L_1:
        /*0004*/ 	.word	index@(attn_fwd)
        /*0008*/ 	.word	0x0000006a


	//----- nvinfo : EIATTR_FRAME_SIZE
	.align		4
.L_2:
        /*000c*/ 	.byte	0x04, 0x11
        /*000e*/ 	.short	(.L_4 - .L_3)
	.align		4
.L_3:
        /*0010*/ 	.word	index@(attn_fwd)
        /*0014*/ 	.word	0x00000000


	//----- nvinfo : EIATTR_MIN_STACK_SIZE
	.align		4
.L_4:
        /*0018*/ 	.byte	0x04, 0x12
        /*001a*/ 	.short	(.L_6 - .L_5)
	.align		4
.L_5:
        /*001c*/ 	.word	index@(attn_fwd)
        /*0020*/ 	.word	0x00000000
.L_6:


//--------------------- .nv.info.attn_fwd         --------------------------
	.section	.nv.info.attn_fwd,"",@"SHT_CUDA_INFO"
	.sectionflags	@""
	.align	4


	//----- nvinfo : EIATTR_CUDA_API_VERSION
	.align		4
        /*0000*/ 	.byte	0x04, 0x37
        /*0002*/ 	.short	(.L_8 - .L_7)
.L_7:
        /*0004*/ 	.word	0x00000082


	//----- nvinfo : EIATTR_SW2861232_WAR
	.align		4
.L_8:
        /*0008*/ 	.byte	0x01, 0x35
	.zero		2


	//----- nvinfo : EIATTR_PARAM_CBANK
	.align		4
        /*000c*/ 	.byte	0x04, 0x0a
        /*000e*/ 	.short	(.L_10 - .L_9)
	.align		4
.L_9:
        /*0010*/ 	.word	index@(.nv.constant0.attn_fwd)
        /*0014*/ 	.short	0x0160
        /*0016*/ 	.short	0x0088


	//----- nvinfo : EIATTR_CBANK_PARAM_SIZE
	.align		4
.L_10:
        /*0018*/ 	.byte	0x03, 0x19
        /*001a*/ 	.short	0x0088


	//----- nvinfo : EIATTR_KPARAM_INFO
	.align		4
        /*001c*/ 	.byte	0x04, 0x17
        /*001e*/ 	.short	(.L_12 - .L_11)
.L_11:
        /*0020*/ 	.word	0x00000000
        /*0024*/ 	.short	0x0019
        /*0026*/ 	.short	0x0080
        /*0028*/ 	.byte	0x00, 0xf4, 0x21, 0x00


	//----- nvinfo : EIATTR_KPARAM_INFO
	.align		4
.L_12:
        /*002c*/ 	.byte	0x04, 0x17
        /*002e*/ 	.short	(.L_14 - .L_13)
.L_13:
        /*0030*/ 	.word	0x00000000
        /*0034*/ 	.short	0x0018
        /*0036*/ 	.short	0x0078
        /*0038*/ 	.byte	0x00, 0xf4, 0x21, 0x00


	//----- nvinfo : EIATTR_KPARAM_INFO
	.align		4
.L_14:
        /*003c*/ 	.byte	0x04, 0x17
        /*003e*/ 	.short	(.L_16 - .L_15)
.L_15:
        /*0040*/ 	.word	0x00000000
        /*0044*/ 	.short	0x0017
        /*0046*/ 	.short	0x0070
        /*0048*/ 	.byte	0x00, 0xf0, 0x11, 0x00


	//----- nvinfo : EIATTR_KPARAM_INFO
	.align		4
.L_16:
        /*004c*/ 	.byte	0x04, 0x17
        /*004e*/ 	.short	(.L_18 - .L_17)
.L_17:
        /*0050*/ 	.word	0x00000000
        /*0054*/ 	.short	0x0016
        /*0056*/ 	.short	0x006c
        /*0058*/ 	.byte	0x00, 0xf0, 0x11, 0x00


	//----- nvinfo : EIATTR_KPARAM_INFO
	.align		4
.L_18:
        /*005c*/ 	.byte	0x04, 0x17
        /*005e*/ 	.short	(.L_20 - .L_19)
.L_19:
        /*0060*/ 	.word	0x00000000
        /*0064*/ 	.short	0x0015
        /*0066*/ 	.short	0x0068
        /*0068*/ 	.byte	0x00, 0xf0, 0x11, 0x00


	//----- nvinfo : EIATTR_KPARAM_INFO
	.align		4
.L_20:
        /*006c*/ 	.byte	0x04, 0x17
        /*006e*/ 	.short	(.L_22 - .L_21)
.L_21:
        /*0070*/ 	.word	0x00000000
        /*0074*/ 	.short	0x0014
        /*0076*/ 	.short	0x0064
        /*0078*/ 	.byte	0x00, 0xf0, 0x11, 0x00


	//----- nvinfo : EIATTR_KPARAM_INFO
	.align		4
.L_22:
        /*007c*/ 	.byte	0x04, 0x17
        /*007e*/ 	.short	(.L_24 - .L_23)
.L_23:
        /*0080*/ 	.word	0x00000000
        /*0084*/ 	.short	0x0013
        /*0086*/ 	.short	0x0060
        /*0088*/ 	.byte	0x00, 0xf0, 0x11, 0x00


	//----- nvinfo : EIATTR_KPARAM_INFO
	.align		4
.L_24:
        /*008c*/ 	.byte	0x04, 0x17
        /*008e*/ 	.short	(.L_26 - .L_25)
.L_25:
        /*0090*/ 	.word	0x00000000
        /*0094*/ 	.short	0x0012
        /*0096*/ 	.short	0x005c
        /*0098*/ 	.byte	0x00, 0xf0, 0x11, 0x00


	//----- nvinfo : EIATTR_KPARAM_INFO
	.align		4
.L_26:
        /*009c*/ 	.byte	0x04, 0x17
        /*009e*/ 	.short	(.L_28 - .L_27)
.L_27:
        /*00a0*/ 	.word	0x00000000
        /*00a4*/ 	.short	0x0011
        /*00a6*/ 	.short	0x0058
        /*00a8*/ 	.byte	0x00, 0xf0, 0x11, 0x00


	//----- nvinfo : EIATTR_KPARAM_INFO
	.align		4
.L_28:
        /*00ac*/ 	.byte	0x04, 0x17
        /*00ae*/ 	.short	(.L_30 - .L_29)
.L_29:
        /*00b0*/ 	.word	0x00000000
        /*00b4*/ 	.short	0x0010
        /*00b6*/ 	.short	0x0054
        /*00b8*/ 	.byte	0x00, 0xf0, 0x11, 0x00


	//----- nvinfo : EIATTR_KPARAM_INFO
	.align		4
.L_30:
        /*00bc*/ 	.byte	0x04, 0x17
        /*00be*/ 	.short	(.L_32 - .L_31)
.L_31:
        /*00c0*/ 	.word	0x00000000
        /*00c4*/ 	.short	0x000f
        /*00c6*/ 	.short	0x0050
        /*00c8*/ 	.byte	0x00, 0xf0, 0x11, 0x00


	//----- nvinfo : EIATTR_KPARAM_INFO
	.align		4
.L_32:
        /*00cc*/ 	.byte	0x04, 0x17
        /*00ce*/ 	.short	(.L_34 - .L_33)
.L_33:
        /*00d0*/ 	.word	0x00000000
        /*00d4*/ 	.short	0x000e
        /*00d6*/ 	.short	0x004c
        /*00d8*/ 	.byte	0x00, 0xf0, 0x11, 0x00


	//----- nvinfo : EIATTR_KPARAM_INFO
	.align		4
.L_34:
        /*00dc*/ 	.byte	0x04, 0x17
        /*00de*/ 	.short	(.L_36 - .L_35)
.L_35:
        /*00e0*/ 	.word	0x00000000
        /*00e4*/ 	.short	0x000d
        /*00e6*/ 	.short	0x0048
        /*00e8*/ 	.byte	0x00, 0xf0, 0x11, 0x00


	//----- nvinfo : EIATTR_KPARAM_INFO
	.align		4
.L_36:
        /*00ec*/ 	.byte	0x04, 0x17
        /*00ee*/ 	.short	(.L_38 - .L_37)
.L_37:
        /*00f0*/ 	.word	0x00000000
        /*00f4*/ 	.short	0x000c
        /*00f6*/ 	.short	0x0044
        /*00f8*/ 	.byte	0x00, 0xf0, 0x11, 0x00


	//----- nvinfo : EIATTR_KPARAM_INFO
	.align		4
.L_38:
        /*00fc*/ 	.byte	0x04, 0x17
        /*00fe*/ 	.short	(.L_40 - .L_39)
.L_39:
        /*0100*/ 	.word	0x00000000
        /*0104*/ 	.short	0x000b
        /*0106*/ 	.short	0x0040
        /*0108*/ 	.byte	0x00, 0xf0, 0x11, 0x00


	//----- nvinfo : EIATTR_KPARAM_INFO
	.align		4
.L_40:
        /*010c*/ 	.byte	0x04, 0x17
        /*010e*/ 	.short	(.L_42 - .L_41)
.L_41:
        /*0110*/ 	.word	0x00000000
        /*0114*/ 	.short	0x000a
        /*0116*/ 	.short	0x003c
        /*0118*/ 	.byte	0x00, 0xf0, 0x11, 0x00


	//----- nvinfo : EIATTR_KPARAM_INFO
	.align		4
.L_42:
        /*011c*/ 	.byte	0x04, 0x17
        /*011e*/ 	.short	(.L_44 - .L_43)
.L_43:
        /*0120*/ 	.word	0x00000000
        /*0124*/ 	.short	0x0009
        /*0126*/ 	.short	0x0038
        /*0128*/ 	.byte	0x00, 0xf0, 0x11, 0x00


	//----- nvinfo : EIATTR_KPARAM_INFO
	.align		4
.L_44:
        /*012c*/ 	.byte	0x04, 0x17
        /*012e*/ 	.short	(.L_46 - .L_45)
.L_45:
        /*0130*/ 	.word	0x00000000
        /*0134*/ 	.short	0x0008
        /*0136*/ 	.short	0x0034
        /*0138*/ 	.byte	0x00, 0xf0, 0x11, 0x00


	//----- nvinfo : EIATTR_KPARAM_INFO
	.align		4
.L_46:
        /*013c*/ 	.byte	0x04, 0x17
        /*013e*/ 	.short	(.L_48 - .L_47)
.L_47:
        /*0140*/ 	.word	0x00000000
        /*0144*/ 	.short	0x0007
        /*0146*/ 	.short	0x0030
        /*0148*/ 	.byte	0x00, 0xf0, 0x11, 0x00


	//----- nvinfo : EIATTR_KPARAM_INFO
	.align		4
.L_48:
        /*014c*/ 	.byte	0x04, 0x17
        /*014e*/ 	.short	(.L_50 - .L_49)
.L_49:
        /*0150*/ 	.word	0x00000000
        /*0154*/ 	.short	0x0006
        /*0156*/ 	.short	0x002c
        /*0158*/ 	.byte	0x00, 0xf0, 0x11, 0x00


	//----- nvinfo : EIATTR_KPARAM_INFO
	.align		4
.L_50:
        /*015c*/ 	.byte	0x04, 0x17
        /*015e*/ 	.short	(.L_52 - .L_51)
.L_51:
        /*0160*/ 	.word	0x00000000
        /*0164*/ 	.short	0x0005
        /*0166*/ 	.short	0x0028
        /*0168*/ 	.byte	0x00, 0xf0, 0x11, 0x00


	//----- nvinfo : EIATTR_KPARAM_INFO
	.align		4
.L_52:
        /*016c*/ 	.byte	0x04, 0x17
        /*016e*/ 	.short	(.L_54 - .L_53)
.L_53:
        /*0170*/ 	.word	0x00000000
        /*0174*/ 	.short	0x0004
        /*0176*/ 	.short	0x0020
        /*0178*/ 	.byte	0x00, 0xf4, 0x21, 0x00


	//----- nvinfo : EIATTR_KPARAM_INFO
	.align		4
.L_54:
        /*017c*/ 	.byte	0x04, 0x17
        /*017e*/ 	.short	(.L_56 - .L_55)
.L_55:
        /*0180*/ 	.word	0x00000000
        /*0184*/ 	.short	0x0003
        /*0186*/ 	.short	0x0018
        /*0188*/ 	.byte	0x00, 0xf4, 0x21, 0x00


	//----- nvinfo : EIATTR_KPARAM_INFO
	.align		4
.L_56:
        /*018c*/ 	.byte	0x04, 0x17
        /*018e*/ 	.short	(.L_58 - .L_57)
.L_57:
        /*0190*/ 	.word	0x00000000
        /*0194*/ 	.short	0x0002
        /*0196*/ 	.short	0x0010
        /*0198*/ 	.byte	0x00, 0xf4, 0x21, 0x00


	//----- nvinfo : EIATTR_KPARAM_INFO
	.align		4
.L_58:
        /*019c*/ 	.byte	0x04, 0x17
        /*019e*/ 	.short	(.L_60 - .L_59)
.L_59:
        /*01a0*/ 	.word	0x00000000
        /*01a4*/ 	.short	0x0001
        /*01a6*/ 	.short	0x0008
        /*01a8*/ 	.byte	0x00, 0xf4, 0x21, 0x00


	//----- nvinfo : EIATTR_KPARAM_INFO
	.align		4
.L_60:
        /*01ac*/ 	.byte	0x04, 0x17
        /*01ae*/ 	.short	(.L_62 - .L_61)
.L_61:
        /*01b0*/ 	.word	0x00000000
        /*01b4*/ 	.short	0x0000
        /*01b6*/ 	.short	0x0000
        /*01b8*/ 	.byte	0x00, 0xf4, 0x21, 0x00


	//----- nvinfo : EIATTR_MAXREG_COUNT
	.align		4
.L_62:
        /*01bc*/ 	.byte	0x03, 0x1b
        /*01be*/ 	.short	0x00ff


	//----- nvinfo : EIATTR_NUM_BARRIERS
	.align		4
        /*01c0*/ 	.byte	0x02, 0x4c
        /*01c2*/ 	.byte	0x01
	.zero		1


	//----- nvinfo : EIATTR_MERCURY_ISA_VERSION
	.align		4
        /*01c4*/ 	.byte	0x03, 0x5f
        /*01c6*/ 	.short	0x0000


	//----- nvinfo : EIATTR_COOP_GROUP_MASK_REGIDS
	.align		4
        /*01c8*/ 	.byte	0x04, 0x29
        /*01ca*/ 	.short	(.L_64 - .L_63)


	//   ....[0]....
.L_63:
        /*01cc*/ 	.word	0xffffffff


	//   ....[1]....
        /*01d0*/ 	.word	0xffffffff


	//   ....[2]....
        /*01d4*/ 	.word	0xffffffff


	//   ....[3]....
        /*01d8*/ 	.word	0xffffffff


	//   ....[4]....
        /*01dc*/ 	.word	0xffffffff


	//   ....[5]....
        /*01e0*/ 	.word	0xffffffff


	//   ....[6]....
        /*01e4*/ 	.word	0xffffffff


	//   ....[7]....
        /*01e8*/ 	.word	0xffffffff


	//   ....[8]....
        /*01ec*/ 	.word	0xffffffff


	//   ....[9]....
        /*01f0*/ 	.word	0xffffffff


	//   ....[10]....
        /*01f4*/ 	.word	0xffffffff


	//   ....[11]....
        /*01f8*/ 	.word	0xffffffff


	//   ....[12]....
        /*01fc*/ 	.word	0xffffffff


	//   ....[13]....
        /*0200*/ 	.word	0xffffffff


	//   ....[14]....
        /*0204*/ 	.word	0xffffffff


	//   ....[15]....
        /*0208*/ 	.word	0xffffffff


	//   ....[16]....
        /*020c*/ 	.word	0xffffffff


	//   ....[17]....
        /*0210*/ 	.word	0xffffffff


	//   ....[18]....
        /*0214*/ 	.word	0xffffffff


	//   ....[19]....
        /*0218*/ 	.word	0xffffffff


	//----- nvinfo : EIATTR_COOP_GROUP_INSTR_OFFSETS
	.align		4
.L_64:
        /*021c*/ 	.byte	0x04, 0x28
        /*021e*/ 	.short	(.L_66 - .L_65)


	//   ....[0]....
.L_65:
        /*0220*/ 	.word	0x00001060


	//   ....[1]....
        /*0224*/ 	.word	0x00001070


	//   ....[2]....
        /*0228*/ 	.word	0x00001080


	//   ....[3]....
        /*022c*/ 	.word	0x00001090


	//   ....[4]....
        /*0230*/ 	.word	0x000010e0


	//   ....[5]....
        /*0234*/ 	.word	0x000010f0


	//   ....[6]....
        /*0238*/ 	.word	0x00001100


	//   ....[7]....
        /*023c*/ 	.word	0x00001110


	//   ....[8]....
        /*0240*/ 	.word	0x000011d0


	//   ....[9]....
        /*0244*/ 	.word	0x000011f0


	//   ....[10]....
        /*0248*/ 	.word	0x000012f0


	//   ....[11]....
        /*024c*/ 	.word	0x000013a0


	//   ....[12]....
        /*0250*/ 	.word	0x00001440


	//   ....[13]....
        /*0254*/ 	.word	0x000014a0


	//   ....[14]....
        /*0258*/ 	.word	0x000014e0


	//   ....[15]....
        /*025c*/ 	.word	0x00001510


	//   ....[16]....
        /*0260*/ 	.word	0x00001520


	//   ....[17]....
        /*0264*/ 	.word	0x00001550


	//   ....[18]....
        /*0268*/ 	.word	0x000015e0


	//   ....[19]....
        /*026c*/ 	.word	0x00001600


	//----- nvinfo : EIATTR_EXIT_INSTR_OFFSETS
	.align		4
.L_66:
        /*0270*/ 	.byte	0x04, 0x1c
        /*0272*/ 	.short	(.L_68 - .L_67)


	//   ....[0]....
.L_67:
        /*0274*/ 	.word	0x00002bc0


	//   ....[1]....
        /*0278*/ 	.word	0x00002c60


	//----- nvinfo : EIATTR_REQNTID
	.align		4
.L_68:
        /*027c*/ 	.byte	0x04, 0x10
        /*027e*/ 	.short	(.L_70 - .L_69)
.L_69:
        /*0280*/ 	.word	0x00000100
        /*0284*/ 	.word	0x00000001
        /*0288*/ 	.word	0x00000001
.L_70:


//--------------------- .nv.callgraph             --------------------------
	.section	.nv.callgraph,"",@"SHT_CUDA_CALLGRAPH"
	.align	4
	.sectionentsize	8
	.align		4
        /*0000*/ 	.word	0x00000000
	.align		4
        /*0004*/ 	.word	0xffffffff
	.align		4
        /*0008*/ 	.word	0x00000000
	.align		4
        /*000c*/ 	.word	0xfffffffe
	.align		4
        /*0010*/ 	.word	0x00000000
	.align		4
        /*0014*/ 	.word	0xfffffffd
	.align		4
        /*0018*/ 	.word	0x00000000
	.align		4
        /*001c*/ 	.word	0xfffffffc


//--------------------- .nv.rel.action            --------------------------
	.section	.nv.rel.action,"",@"SHT_CUDA_RELOCINFO"
	.align	8
	.sectionentsize	8
        /*0000*/ 	.byte	0x73, 0x00, 0x00, 0x00, 0x00, 0x00, 0x00, 0x00, 0x00, 0x00, 0x00, 0x11, 0x25, 0x00, 0x05, 0x36


//--------------------- .nv.constant4             --------------------------
	.section	.nv.constant4,"a",@progbits
	.align	8
	.align		8
.nv.constant4:
        /*0000*/ 	.dword	_$_str


//--------------------- .nv.constant0.attn_fwd    --------------------------
	.section	.nv.constant0.attn_fwd,"a",@progbits
	.sectionflags	@""
	.align	4
.nv.constant0.attn_fwd:
	.zero		488


//--------------------- .text.attn_fwd            --------------------------
	.section	.text.attn_fwd,"ax",@progbits
	.sectioninfo	@"SHI_REGISTERS=106"
	.align	128
        .global         attn_fwd
        .type           attn_fwd,@function
        .size           attn_fwd,(.L_x_3 - attn_fwd)
        .other          attn_fwd,@"STO_CUDA_ENTRY STV_DEFAULT"
attn_fwd:
.text.attn_fwd:
[----:B------:R-:W-:Y:S02]  /*0000*/  MOV R1, c[0x0][0x28] ;  /* 0x00000a0000017a02 */ /* 0x000fe40000000f00 */
[----:B------:R-:W0:Y:S01]  /*0010*/  S2R R3, SR_TID.X ;  /* 0x0000000000037919 */ /* 0x000e220000002100 */
[----:B------:R-:W-:Y:S01]  /*0020*/  MOV R17, c[0x0][0x198] ;  /* 0x0000660000117a02 */ /* 0x000fe20000000f00 */
[----:B------:R-:W-:Y:S02]  /*0030*/  ULDC.64 UR4, c[0x0][0x118] ;  /* 0x0000460000047ab9 */ /* 0x000fe40000000a00 */
[----:B------:R-:W1:Y:S04]  /*0040*/  S2R R27, SR_CTAID.X ;  /* 0x00000000001b7919 */ /* 0x000e680000002500 */
[----:B------:R-:W2:Y:S01]  /*0050*/  S2R R4, SR_CTAID.Y ;  /* 0x0000000000047919 */ /* 0x000ea20000002600 */
[----:B0-----:R-:W-:Y:S02]  /*0060*/  LOP3.LUT R20, R3, 0x1f, RZ, 0xc0, !PT ;  /* 0x0000001f03147812 */ /* 0x001fe400078ec0ff */
[----:B------:R-:W-:-:S03]  /*0070*/  SHF.R.U32.HI R26, RZ, 0x5, R3 ;  /* 0x00000005ff1a7819 */ /* 0x000fc60000011603 */
[----:B-1----:R-:W-:Y:S01]  /*0080*/  IMAD R27, R27, 0x20, R20 ;  /* 0x000000201b1b7824 */ /* 0x002fe200078e0214 */
[----:B------:R-:W-:Y:S01]  /*0090*/  SGXT.U32 R26, R26, 0x3 ;  /* 0x000000031a1a781a */ /* 0x000fe20000000000 */
[----:B--2---:R-:W-:Y:S02]  /*00a0*/  IMAD R0, R4, c[0x0][0x190], RZ ;  /* 0x0000640004007a24 */ /* 0x004fe400078e02ff */
[----:B------:R-:W-:Y:S02]  /*00b0*/  IMAD R5, R27, c[0x0][0x194], RZ ;  /* 0x000065001b057a24 */ /* 0x000fe400078e02ff */
[----:B------:R-:W-:Y:S02]  /*00c0*/  IMAD.SHL.U32 R2, R0, 0x2, RZ ;  /* 0x0000000200027824 */ /* 0x000fe400078e00ff */
[----:B------:R-:W-:Y:S01]  /*00d0*/  IMAD R9, R26, c[0x0][0x198], RZ ;  /* 0x000066001a097a24 */ /* 0x000fe200078e02ff */
[----:B------:R-:W-:Y:S01]  /*00e0*/  SHF.L.U32 R7, R5, 0x1, RZ ;  /* 0x0000000105077819 */ /* 0x000fe200000006ff */
[----:B------:R-:W-:-:S03]  /*00f0*/  IMAD.HI R0, R0, 0x2, RZ ;  /* 0x0000000200007827 */ /* 0x000fc600078e02ff */
[----:B------:R-:W-:Y:S01]  /*0100*/  IADD3 R19, P0, P1, R7, c[0x0][0x160], R2 ;  /* 0x0000580007137a10 */ /* 0x000fe2000791e002 */
[----:B------:R-:W-:-:S04]  /*0110*/  IMAD.HI R5, R5, 0x2, RZ ;  /* 0x0000000205057827 */ /* 0x000fc800078e02ff */
[----:B------:R-:W-:Y:S01]  /*0120*/  IMAD R2, R17, 0x8, R9 ;  /* 0x0000000811027824 */ /* 0x000fe200078e0209 */
[----:B------:R-:W-:Y:S02]  /*0130*/  IADD3.X R25, R5, c[0x0][0x164], R0, P0, P1 ;  /* 0x0000590005197a10 */ /* 0x000fe400007e2400 */
[----:B------:R-:W-:Y:S02]  /*0140*/  LEA R6, P0, R9, R19, 0x1 ;  /* 0x0000001309067211 */ /* 0x000fe400078008ff */
[----:B------:R-:W-:Y:S02]  /*0150*/  LEA R0, R17, R2, 0x3 ;  /* 0x0000000211007211 */ /* 0x000fe400078e18ff */
[----:B------:R-:W-:Y:S02]  /*0160*/  LEA.HI.X.SX32 R7, R9, R25, 0x1, P0 ;  /* 0x0000001909077211 */ /* 0x000fe400000f0eff */
[-C--:B------:R-:W-:Y:S01]  /*0170*/  LEA R10, P0, R0, R19.reuse, 0x1 ;  /* 0x00000013000a7211 */ /* 0x080fe200078008ff */
[----:B------:R-:W-:Y:S01]  /*0180*/  IMAD R5, R17, 0x8, R0 ;  /* 0x0000000811057824 */ /* 0x000fe200078e0200 */
[----:B------:R-:W-:Y:S01]  /*0190*/  LEA R8, P1, R2, R19, 0x1 ;  /* 0x0000001302087211 */ /* 0x000fe200078208ff */
[----:B------:R0:W2:Y:S01]  /*01a0*/  LDG.E.U16 R21, [R6.64] ;  /* 0x0000000406157981 */ /* 0x0000a2000c1e1500 */
[----:B------:R-:W-:-:S02]  /*01b0*/  LEA.HI.X.SX32 R11, R0, R25, 0x1, P0 ;  /* 0x00000019000b7211 */ /* 0x000fc400000f0eff */
[----:B------:R-:W-:Y:S02]  /*01c0*/  LEA R0, R17, R5, 0x3 ;  /* 0x0000000511007211 */ /* 0x000fe400078e18ff */
[----:B------:R-:W-:Y:S02]  /*01d0*/  LEA.HI.X.SX32 R9, R2, R25, 0x1, P1 ;  /* 0x0000001902097211 */ /* 0x000fe400008f0eff */
[----:B------:R-:W-:Y:S01]  /*01e0*/  LEA R12, P0, R5, R19, 0x1 ;  /* 0x00000013050c7211 */ /* 0x000fe200078008ff */
[----:B------:R-:W-:Y:S01]  /*01f0*/  IMAD R2, R17, 0x8, R0 ;  /* 0x0000000811027824 */ /* 0x000fe200078e0200 */
[----:B------:R1:W3:Y:S02]  /*0200*/  LDG.E.U16 R11, [R10.64] ;  /* 0x000000040a0b7981 */ /* 0x0002e4000c1e1500 */
[----:B------:R-:W-:Y:S02]  /*0210*/  LEA.HI.X.SX32 R13, R5, R25, 0x1, P0 ;  /* 0x00000019050d7211 */ /* 0x000fe400000f0eff */
[----:B------:R-:W-:Y:S01]  /*0220*/  LEA R14, P0, R0, R19, 0x1 ;  /* 0x00000013000e7211 */ /* 0x000fe200078008ff */
[----:B------:R4:W5:Y:S01]  /*0230*/  LDG.E.U16 R23, [R8.64] ;  /* 0x0000000408177981 */ /* 0x000962000c1e1500 */
[----:B------:R-:W-:-:S02]  /*0240*/  LEA R5, R17, R2, 0x3 ;  /* 0x0000000211057211 */ /* 0x000fc400078e18ff */
[----:B------:R-:W-:Y:S01]  /*0250*/  LEA.HI.X.SX32 R15, R0, R25, 0x1, P0 ;  /* 0x00000019000f7211 */ /* 0x000fe200000f0eff */
[----:B------:R-:W5:Y:S01]  /*0260*/  LDG.E.U16 R13, [R12.64] ;  /* 0x000000040c0d7981 */ /* 0x000f62000c1e1500 */
[CC--:B------:R-:W-:Y:S01]  /*0270*/  LEA R16, P0, R2.reuse, R19.reuse, 0x1 ;  /* 0x0000001302107211 */ /* 0x0c0fe200078008ff */
[----:B------:R-:W-:Y:S01]  /*0280*/  IMAD R0, R17, 0x8, R5 ;  /* 0x0000000811007824 */ /* 0x000fe200078e0205 */
[C---:B------:R-:W-:Y:S02]  /*0290*/  LEA R18, P1, R5.reuse, R19, 0x1 ;  /* 0x0000001305127211 */ /* 0x040fe400078208ff */
[----:B------:R-:W-:Y:S01]  /*02a0*/  LEA.HI.X.SX32 R17, R2, R25, 0x1, P0 ;  /* 0x0000001902117211 */ /* 0x000fe200000f0eff */
[----:B------:R0:W5:Y:S01]  /*02b0*/  LDG.E.U16 R15, [R14.64] ;  /* 0x000000040e0f7981 */ /* 0x000162000c1e1500 */
[----:B----4-:R-:W-:Y:S02]  /*02c0*/  LEA R8, P0, R0, R19, 0x1 ;  /* 0x0000001300087211 */ /* 0x010fe400078008ff */
[----:B------:R-:W-:-:S02]  /*02d0*/  LEA.HI.X.SX32 R19, R5, R25, 0x1, P1 ;  /* 0x0000001905137211 */ /* 0x000fc400008f0eff */
[----:B------:R-:W-:Y:S01]  /*02e0*/  LEA.HI.X.SX32 R9, R0, R25, 0x1, P0 ;  /* 0x0000001900097211 */ /* 0x000fe200000f0eff */
[----:B------:R-:W4:Y:S04]  /*02f0*/  LDG.E.U16 R17, [R16.64] ;  /* 0x0000000410117981 */ /* 0x000f28000c1e1500 */
[----:B------:R-:W4:Y:S04]  /*0300*/  LDG.E.U16 R19, [R18.64] ;  /* 0x0000000412137981 */ /* 0x000f28000c1e1500 */
[----:B------:R0:W4:Y:S01]  /*0310*/  LDG.E.U16 R9, [R8.64] ;  /* 0x0000000408097981 */ /* 0x000122000c1e1500 */
[----:B------:R-:W-:-:S02]  /*0320*/  LOP3.LUT R5, R3, 0xc0, RZ, 0xc0, !PT ;  /* 0x000000c003057812 */ /* 0x000fc400078ec0ff */
[----:B-1----:R-:W-:Y:S02]  /*0330*/  SHF.L.U32 R10, R3, 0x1, RZ ;  /* 0x00000001030a7819 */ /* 0x002fe400000006ff */
[----:B0-----:R-:W-:-:S04]  /*0340*/  SHF.R.U32.HI R7, RZ, 0x2, R5 ;  /* 0x00000002ff077819 */ /* 0x001fc80000011605 */
[----:B------:R-:W-:Y:S01]  /*0350*/  LOP3.LUT R6, R7, 0x1fe, R10, 0x78, !PT ;  /* 0x000001fe07067812 */ /* 0x000fe200078e780a */
[----:B------:R-:W-:-:S05]  /*0360*/  IMAD.MOV.U32 R0, RZ, RZ, c[0x0][0x1d0] ;  /* 0x00007400ff007624 */ /* 0x000fca00078e00ff */
[----:B------:R-:W-:Y:S01]  /*0370*/  ISETP.GE.AND P0, PT, R0, 0x1, PT ;  /* 0x000000010000780c */ /* 0x000fe20003f06270 */
[----:B------:R-:W-:Y:S01]  /*0380*/  IMAD.MOV.U32 R90, RZ, RZ, -0x800000 ;  /* 0xff800000ff5a7424 */ /* 0x000fe200078e00ff */
[----:B------:R-:W-:Y:S01]  /*0390*/  MOV R7, 0x3f800000 ;  /* 0x3f80000000077802 */ /* 0x000fe20000000f00 */
[----:B------:R-:W-:Y:S01]  /*03a0*/  IMAD.MOV.U32 R92, RZ, RZ, -0x800000 ;  /* 0xff800000ff5c7424 */ /* 0x000fe200078e00ff */
[----:B------:R-:W-:Y:S01]  /*03b0*/  MOV R69, 0xff800000 ;  /* 0xff80000000457802 */ /* 0x000fe20000000f00 */
[----:B------:R-:W-:Y:S01]  /*03c0*/  IMAD.MOV.U32 R8, RZ, RZ, 0x3f800000 ;  /* 0x3f800000ff087424 */ /* 0x000fe200078e00ff */
[----:B------:R-:W-:Y:S01]  /*03d0*/  MOV R91, 0xff800000 ;  /* 0xff800000005b7802 */ /* 0x000fe20000000f00 */
[----:B------:R-:W-:Y:S01]  /*03e0*/  IMAD.MOV.U32 R0, RZ, RZ, 0x3f800000 ;  /* 0x3f800000ff007424 */ /* 0x000fe200078e00ff */
[----:B------:R-:W-:Y:S01]  /*03f0*/  MOV R2, 0x3f800000 ;  /* 0x3f80000000027802 */ /* 0x000fe20000000f00 */
[----:B------:R-:W-:Y:S01]  /*0400*/  CS2R R28, SRZ ;  /* 0x00000000001c7805 */ /* 0x000fe2000001ff00 */
[----:B------:R-:W-:Y:S01]  /*0410*/  CS2R R30, SRZ ;  /* 0x00000000001e7805 */ /* 0x000fe2000001ff00 */
[----:B------:R-:W-:Y:S01]  /*0420*/  CS2R R32, SRZ ;  /* 0x0000000000207805 */ /* 0x000fe2000001ff00 */
[----:B------:R-:W-:Y:S01]  /*0430*/  CS2R R34, SRZ ;  /* 0x0000000000227805 */ /* 0x000fe2000001ff00 */
[----:B------:R-:W-:-:S02]  /*0440*/  LOP3.LUT R52, R3, 0xff, RZ, 0xc0, !PT ;  /* 0x000000ff03347812 */ /* 0x000fc400078ec0ff */
[C---:B------:R-:W-:Y:S01]  /*0450*/  LOP3.LUT R14, R3.reuse, 0x1c, RZ, 0xc0, !PT ;  /* 0x0000001c030e7812 */ /* 0x040fe200078ec0ff */
[----:B--2---:R-:W-:Y:S04]  /*0460*/  STS.U16 [R6], R21 ;  /* 0x0000001506007388 */ /* 0x004fe80000000400 */
[----:B---3--:R-:W-:Y:S04]  /*0470*/  STS.U16 [R6+0x400], R11 ;  /* 0x0004000b06007388 */ /* 0x008fe80000000400 */
[----:B-----5:R-:W-:Y:S04]  /*0480*/  STS.U16 [R6+0x200], R23 ;  /* 0x0002001706007388 */ /* 0x020fe80000000400 */
[----:B------:R-:W-:Y:S04]  /*0490*/  STS.U16 [R6+0x800], R15 ;  /* 0x0008000f06007388 */ /* 0x000fe80000000400 */
[----:B----4-:R-:W-:Y:S04]  /*04a0*/  STS.U16 [R6+0xa00], R17 ;  /* 0x000a001106007388 */ /* 0x010fe80000000400 */
[----:B------:R-:W-:Y:S04]  /*04b0*/  STS.U16 [R6+0xc00], R19 ;  /* 0x000c001306007388 */ /* 0x000fe80000000400 */
[----:B------:R-:W-:Y:S04]  /*04c0*/  STS.U16 [R6+0xe00], R9 ;  /* 0x000e000906007388 */ /* 0x000fe80000000400 */
[----:B------:R0:W-:Y:S02]  /*04d0*/  STS.U16 [R6+0x600], R13 ;  /* 0x0006000d06007388 */ /* 0x0001e40000000400 */
[----:B0-----:R-:W-:Y:S01]  /*04e0*/  LOP3.LUT R13, R3, 0x3f, RZ, 0xc0, !PT ;  /* 0x0000003f030d7812 */ /* 0x001fe200078ec0ff */
[----:B------:R-:W-:Y:S05]  /*04f0*/  @!P0 BRA `(.L_x_0) ;  /* 0x0000166000008947 */ /* 0x000fea0003800000 */
[----:B------:R-:W-:Y:S01]  /*0500*/  IMAD R20, R20, c[0x0][0x1b4], RZ ;  /* 0x00006d0014147a24 */ /* 0x000fe200078e02ff */
[----:B------:R-:W-:Y:S01]  /*0510*/  SHF.R.U32.HI R11, RZ, 0x3, R3 ;  /* 0x00000003ff0b7819 */ /* 0x000fe20000011603 */
[----:B------:R-:W-:Y:S01]  /*0520*/  IMAD R2, R4, c[0x0][0x1b0], RZ ;  /* 0x00006c0004027a24 */ /* 0x000fe200078e02ff */
[----:B------:R-:W-:Y:S01]  /*0530*/  LOP3.LUT R18, R3, 0x60, RZ, 0xc0, !PT ;  /* 0x0000006003127812 */ /* 0x000fe200078ec0ff */
[----:B------:R-:W-:Y:S01]  /*0540*/  IMAD R8, R13, c[0x0][0x1a8], RZ ;  /* 0x00006a000d087a24 */ /* 0x000fe200078e02ff */
[----:B------:R-:W-:Y:S01]  /*0550*/  SHF.L.U32 R7, R20, 0x1, RZ ;  /* 0x0000000114077819 */ /* 0x000fe200000006ff */
[----:B------:R-:W-:Y:S01]  /*0560*/  IMAD.SHL.U32 R0, R2, 0x2, RZ ;  /* 0x0000000202007824 */ /* 0x000fe200078e00ff */
[----:B------:R-:W-:Y:S01]  /*0570*/  SHF.L.U32 R9, R14, 0x2, RZ ;  /* 0x000000020e097819 */ /* 0x000fe200000006ff */
[----:B------:R-:W-:Y:S01]  /*0580*/  IMAD.SHL.U32 R12, R8, 0x2, RZ ;  /* 0x00000002080c7824 */ /* 0x000fe200078e00ff */
[----:B------:R-:W-:Y:S01]  /*0590*/  LOP3.LUT R16, R11, 0xc, RZ, 0xc0, !PT ;  /* 0x0000000c0b107812 */ /* 0x000fe200078ec0ff */
[----:B------:R-:W-:Y:S01]  /*05a0*/  IMAD.SHL.U32 R17, R3, 0x4, RZ ;  /* 0x0000000403117824 */ /* 0x000fe200078e00ff */
[----:B------:R-:W-:Y:S01]  /*05b0*/  IADD3 R55, P2, P3, R7, c[0x0][0x170], R0 ;  /* 0x00005c0007377a10 */ /* 0x000fe20007b5e000 */
[----:B------:R-:W-:Y:S01]  /*05c0*/  IMAD R0, R4, c[0x0][0x1a0], RZ ;  /* 0x0000680004007a24 */ /* 0x000fe200078e02ff */
[----:B------:R-:W-:Y:S01]  /*05d0*/  SHF.R.U32.HI R11, RZ, 0x1, R18 ;  /* 0x00000001ff0b7819 */ /* 0x000fe20000011612 */
[----:B------:R-:W-:Y:S01]  /*05e0*/  IMAD.MOV.U32 R29, RZ, RZ, c[0x0][0x1b8] ;  /* 0x00006e00ff1d7624 */ /* 0x000fe200078e00ff */
[----:B------:R-:W-:Y:S01]  /*05f0*/  IADD3 R15, R9, R16, RZ ;  /* 0x00000010090f7210 */ /* 0x000fe20007ffe0ff */
[----:B------:R-:W-:Y:S01]  /*0600*/  IMAD R9, R14, 0xc, R9 ;  /* 0x0000000c0e097824 */ /* 0x000fe200078e0209 */
[C---:B------:R-:W-:Y:S01]  /*0610*/  SHF.L.U32 R7, R0.reuse, 0x1, RZ ;  /* 0x0000000100077819 */ /* 0x040fe200000006ff */
[----:B------:R-:W-:Y:S01]  /*0620*/  IMAD.HI R0, R0, 0x2, RZ ;  /* 0x0000000200007827 */ /* 0x000fe200078e02ff */
[----:B------:R-:W-:Y:S01]  /*0630*/  LOP3.LUT R16, R17, 0xc, RZ, 0xc0, !PT ;  /* 0x0000000c11107812 */ /* 0x000fe200078ec0ff */
[----:B------:R-:W-:Y:S01]  /*0640*/  CS2R R30, SRZ ;  /* 0x00000000001e7805 */ /* 0x000fe2000001ff00 */
[----:B------:R-:W-:Y:S01]  /*0650*/  IADD3 R75, P0, P1, R12, c[0x0][0x168], R7 ;  /* 0x00005a000c4b7a10 */ /* 0x000fe2000791e007 */
[----:B------:R-:W-:Y:S01]  /*0660*/  IMAD.SHL.U32 R7, R3, 0x8, RZ ;  /* 0x0000000803077824 */ /* 0x000fe200078e00ff */
[----:B------:R-:W-:Y:S01]  /*0670*/  LOP3.LUT R11, R11, 0x30, R10, 0x78, !PT ;  /* 0x000000300b0b7812 */ /* 0x000fe200078e780a */
[----:B------:R-:W-:Y:S01]  /*0680*/  IMAD.HI R2, R2, 0x2, RZ ;  /* 0x0000000202027827 */ /* 0x000fe200078e02ff */
[----:B------:R-:W-:Y:S01]  /*0690*/  LOP3.LUT R17, R3, 0x7, RZ, 0xc0, !PT ;  /* 0x0000000703117812 */ /* 0x000fe200078ec0ff */
[----:B------:R-:W-:Y:S01]  /*06a0*/  CS2R R32, SRZ ;  /* 0x0000000000207805 */ /* 0x000fe2000001ff00 */
[----:B------:R-:W-:Y:S01]  /*06b0*/  IADD3 R16, R11, R9, R16 ;  /* 0x000000090b107210 */ /* 0x000fe20007ffe010 */
[----:B------:R-:W-:Y:S01]  /*06c0*/  IMAD.MOV.U32 R53, RZ, RZ, -0x800000 ;  /* 0xff800000ff357424 */ /* 0x000fe200078e00ff */
[----:B------:R-:W-:Y:S01]  /*06d0*/  LOP3.LUT R9, R7, 0x30, RZ, 0xc0, !PT ;  /* 0x0000003007097812 */ /* 0x000fe200078ec0ff */
[----:B------:R-:W-:Y:S01]  /*06e0*/  IMAD R11, R18, 0x2, R17 ;  /* 0x00000002120b7824 */ /* 0x000fe200078e0211 */
[----:B------:R-:W-:Y:S01]  /*06f0*/  LOP3.LUT R7, R3, 0xe0, RZ, 0xc0, !PT ;  /* 0x000000e003077812 */ /* 0x000fe200078ec0ff */
[----:B------:R-:W-:Y:S01]  /*0700*/  IMAD.MOV.U32 R67, RZ, RZ, -0x800000 ;  /* 0xff800000ff437424 */ /* 0x000fe200078e00ff */
[----:B------:R-:W-:Y:S01]  /*0710*/  SHF.L.U32 R18, R17, 0x6, RZ ;  /* 0x0000000611127819 */ /* 0x000fe200000006ff */
[----:B------:R-:W-:Y:S01]  /*0720*/  IMAD.SHL.U32 R11, R11, 0x10, RZ ;  /* 0x000000100b0b7824 */ /* 0x000fe200078e00ff */
[----:B------:R-:W-:Y:S01]  /*0730*/  SHF.L.U32 R12, R3, 0x6, RZ ;  /* 0x00000006030c7819 */ /* 0x000fe200000006ff */
[----:B------:R-:W-:Y:S01]  /*0740*/  CS2R R34, SRZ ;  /* 0x0000000000227805 */ /* 0x000fe2000001ff00 */
[----:B------:R-:W-:-:S02]  /*0750*/  LEA R19, R7, R9, 0x4 ;  /* 0x0000000907137211 */ /* 0x000fc400078e20ff */
[----:B------:R-:W-:Y:S02]  /*0760*/  LOP3.LUT R7, R18, R9, RZ, 0xfc, !PT ;  /* 0x0000000912077212 */ /* 0x000fe400078efcff */
[----:B------:R-:W-:Y:S01]  /*0770*/  LOP3.LUT R22, R9, 0x3c0, R12, 0xf8, !PT ;  /* 0x000003c009167812 */ /* 0x000fe200078ef80c */
[----:B------:R-:W-:Y:S01]  /*0780*/  IMAD.HI R9, R20, 0x2, RZ ;  /* 0x0000000214097827 */ /* 0x000fe200078e02ff */
[--C-:B------:R-:W-:Y:S02]  /*0790*/  LOP3.LUT R12, R7, 0x10, R10.reuse, 0x78, !PT ;  /* 0x00000010070c7812 */ /* 0x100fe400078e780a */
[--C-:B------:R-:W-:Y:S01]  /*07a0*/  LOP3.LUT R20, R11, 0x30, R10.reuse, 0x78, !PT ;  /* 0x000000300b147812 */ /* 0x100fe200078e780a */
[----:B------:R-:W-:Y:S01]  /*07b0*/  IMAD.HI R7, R8, 0x2, RZ ;  /* 0x0000000208077827 */ /* 0x000fe200078e02ff */
[----:B------:R-:W-:Y:S02]  /*07c0*/  LOP3.LUT R11, R19, 0x30, R10, 0x78, !PT ;  /* 0x00000030130b7812 */ /* 0x000fe400078e780a */
[----:B------:R-:W-:Y:S01]  /*07d0*/  SHF.R.U32.HI R10, RZ, 0x6, R3 ;  /* 0x00000006ff0a7819 */ /* 0x000fe20000011603 */
[----:B------:R-:W-:Y:S01]  /*07e0*/  IMAD R8, R26, c[0x0][0x1b8], RZ ;  /* 0x00006e001a087a24 */ /* 0x000fe200078e02ff */
[----:B------:R-:W-:-:S02]  /*07f0*/  IADD3.X R23, R7, c[0x0][0x16c], R0, P0, P1 ;  /* 0x00005b0007177a10 */ /* 0x000fc400007e2400 */
[----:B------:R-:W-:Y:S01]  /*0800*/  IADD3.X R21, R9, c[0x0][0x174], R2, P2, P3 ;  /* 0x00005d0009157a10 */ /* 0x000fe200017e6402 */
[C---:B------:R-:W-:Y:S01]  /*0810*/  IMAD R7, R29.reuse, 0x8, R8 ;  /* 0x000000081d077824 */ /* 0x040fe200078e0208 */
[----:B------:R-:W-:Y:S02]  /*0820*/  SGXT.U32 R2, R10, 0x2 ;  /* 0x000000020a02781a */ /* 0x000fe40000000000 */
[----:B------:R-:W-:Y:S01]  /*0830*/  MOV R25, c[0x0][0x1a4] ;  /* 0x0000690000197a02 */ /* 0x000fe20000000f00 */
[----:B------:R-:W-:Y:S01]  /*0840*/  IMAD R9, R29, 0x8, R7 ;  /* 0x000000081d097824 */ /* 0x000fe200078e0207 */
[----:B------:R-:W-:Y:S01]  /*0850*/  LOP3.LUT R19, R3, 0x10, RZ, 0xc0, !PT ;  /* 0x0000001003137812 */ /* 0x000fe200078ec0ff */
[----:B------:R-:W-:Y:S01]  /*0860*/  IMAD R2, R2, c[0x0][0x1a4], RZ ;  /* 0x0000690002027a24 */ /* 0x000fe200078e02ff */
[----:B------:R-:W-:Y:S02]  /*0870*/  IADD3 R18, R18, R11, RZ ;  /* 0x0000000b12127210 */ /* 0x000fe40007ffe0ff */
[----:B------:R-:W-:Y:S01]  /*0880*/  LEA R10, R29, R9, 0x3 ;  /* 0x000000091d0a7211 */ /* 0x000fe200078e18ff */
[----:B------:R-:W-:Y:S01]  /*0890*/  IMAD R0, R25, 0x4, R2 ;  /* 0x0000000419007824 */ /* 0x000fe200078e0202 */
[----:B------:R-:W-:Y:S01]  /*08a0*/  LEA R70, P2, R7, R55, 0x1 ;  /* 0x0000003707467211 */ /* 0x000fe200078408ff */
[----:B------:R-:W-:Y:S01]  /*08b0*/  IMAD R19, R19, 0x20, R12 ;  /* 0x0000002013137824 */ /* 0x000fe200078e020c */
[----:B------:R-:W-:-:S02]  /*08c0*/  LEA R11, R29, R10, 0x3 ;  /* 0x0000000a1d0b7211 */ /* 0x000fc400078e18ff */
[C---:B------:R-:W-:Y:S02]  /*08d0*/  LEA R72, P1, R8.reuse, R55, 0x1 ;  /* 0x0000003708487211 */ /* 0x040fe400078208ff */
[-C--:B------:R-:W-:Y:S01]  /*08e0*/  LEA.HI.X.SX32 R71, R7, R21.reuse, 0x1, P2 ;  /* 0x0000001507477211 */ /* 0x080fe200010f0eff */
[----:B------:R-:W-:Y:S01]  /*08f0*/  IMAD R12, R29, 0x8, R11 ;  /* 0x000000081d0c7824 */ /* 0x000fe200078e020b */
[----:B------:R-:W-:Y:S02]  /*0900*/  LEA R7, R25, R0, 0x2 ;  /* 0x0000000019077211 */ /* 0x000fe400078e10ff */
[----:B------:R-:W-:Y:S02]  /*0910*/  LEA.HI.X.SX32 R73, R8, R21, 0x1, P1 ;  /* 0x0000001508497211 */ /* 0x000fe400008f0eff */
[----:B------:R-:W-:Y:S01]  /*0920*/  LEA R17, R17, R20, 0x7 ;  /* 0x0000001411117211 */ /* 0x000fe200078e38ff */
[----:B------:R-:W-:Y:S01]  /*0930*/  IMAD R20, R29, 0x8, R12 ;  /* 0x000000081d147824 */ /* 0x000fe200078e020c */
[----:B------:R-:W-:-:S02]  /*0940*/  LEA R64, P3, R9, R55, 0x1 ;  /* 0x0000003709407211 */ /* 0x000fc400078608ff */
[C---:B------:R-:W-:Y:S02]  /*0950*/  LEA R62, P1, R10.reuse, R55, 0x1 ;  /* 0x000000370a3e7211 */ /* 0x040fe400078208ff */
[----:B------:R-:W-:Y:S02]  /*0960*/  LEA R8, R25, R7, 0x2 ;  /* 0x0000000719087211 */ /* 0x000fe400078e10ff */
[-C--:B------:R-:W-:Y:S02]  /*0970*/  LEA.HI.X.SX32 R65, R9, R21.reuse, 0x1, P3 ;  /* 0x0000001509417211 */ /* 0x080fe400018f0eff */
[----:B------:R-:W-:Y:S01]  /*0980*/  LEA.HI.X.SX32 R63, R10, R21, 0x1, P1 ;  /* 0x000000150a3f7211 */ /* 0x000fe200008f0eff */
[----:B------:R-:W-:Y:S01]  /*0990*/  IMAD R10, R29, 0x8, R20 ;  /* 0x000000081d0a7824 */ /* 0x000fe200078e0214 */
[----:B------:R-:W-:Y:S01]  /*09a0*/  LEA R88, P0, R2, R75, 0x1 ;  /* 0x0000004b02587211 */ /* 0x000fe200078008ff */
[----:B------:R-:W-:Y:S01]  /*09b0*/  CS2R R28, SRZ ;  /* 0x00000000001c7805 */ /* 0x000fe2000001ff00 */
[----:B------:R-:W-:-:S02]  /*09c0*/  LEA R9, R25, R8, 0x2 ;  /* 0x0000000819097211 */ /* 0x000fc400078e10ff */
[----:B------:R-:W-:Y:S02]  /*09d0*/  LEA R60, P2, R11, R55, 0x1 ;  /* 0x000000370b3c7211 */ /* 0x000fe400078408ff */
[----:B------:R-:W-:Y:S01]  /*09e0*/  LEA.HI.X.SX32 R89, R2, R23, 0x1, P0 ;  /* 0x0000001702597211 */ /* 0x000fe200000f0eff */
[----:B------:R-:W-:Y:S01]  /*09f0*/  IMAD R2, R25, 0x4, R9 ;  /* 0x0000000419027824 */ /* 0x000fe200078e0209 */
[----:B------:R-:W-:Y:S01]  /*0a00*/  LEA.HI.X.SX32 R61, R11, R21, 0x1, P2 ;  /* 0x000000150b3d7211 */ /* 0x000fe200010f0eff */
[----:B------:R-:W-:Y:S01]  /*0a10*/  IMAD.MOV.U32 R11, RZ, RZ, RZ ;  /* 0x000000ffff0b7224 */ /* 0x000fe200078e00ff */
[-C--:B------:R-:W-:Y:S02]  /*0a20*/  LEA R54, P3, R10, R55.reuse, 0x1 ;  /* 0x000000370a367211 */ /* 0x080fe400078608ff */
[-C--:B------:R-:W-:Y:S02]  /*0a30*/  LEA R56, P2, R20, R55.reuse, 0x1 ;  /* 0x0000003714387211 */ /* 0x080fe400078408ff */
[----:B------:R-:W-:-:S02]  /*0a40*/  LEA R58, P1, R12, R55, 0x1 ;  /* 0x000000370c3a7211 */ /* 0x000fc400078208ff */
[-C--:B------:R-:W-:Y:S02]  /*0a50*/  LEA.HI.X.SX32 R55, R10, R21.reuse, 0x1, P3 ;  /* 0x000000150a377211 */ /* 0x080fe400018f0eff */
[----:B------:R-:W-:Y:S02]  /*0a60*/  LEA.HI.X.SX32 R57, R20, R21, 0x1, P2 ;  /* 0x0000001514397211 */ /* 0x000fe400010f0eff */
[-C--:B------:R-:W-:Y:S02]  /*0a70*/  LEA R86, P0, R0, R75.reuse, 0x1 ;  /* 0x0000004b00567211 */ /* 0x080fe400078008ff */
[----:B------:R-:W-:Y:S02]  /*0a80*/  LEA R10, R25, R2, 0x2 ;  /* 0x00000002190a7211 */ /* 0x000fe400078e10ff */
[----:B------:R-:W-:Y:S02]  /*0a90*/  LEA R82, P2, R8, R75, 0x1 ;  /* 0x0000004b08527211 */ /* 0x000fe400078408ff */
[----:B------:R-:W-:-:S02]  /*0aa0*/  LEA.HI.X.SX32 R59, R12, R21, 0x1, P1 ;  /* 0x000000150c3b7211 */ /* 0x000fc400008f0eff */
[----:B------:R-:W-:Y:S01]  /*0ab0*/  LEA.HI.X.SX32 R87, R0, R23, 0x1, P0 ;  /* 0x0000001700577211 */ /* 0x000fe200000f0eff */
[----:B------:R-:W-:Y:S01]  /*0ac0*/  IMAD R0, R25, 0x4, R10 ;  /* 0x0000000419007824 */ /* 0x000fe200078e020a */
[----:B------:R-:W-:Y:S02]  /*0ad0*/  LEA R84, P1, R7, R75, 0x1 ;  /* 0x0000004b07547211 */ /* 0x000fe400078208ff */
[----:B------:R-:W-:Y:S02]  /*0ae0*/  LEA.HI.X.SX32 R83, R8, R23, 0x1, P2 ;  /* 0x0000001708537211 */ /* 0x000fe400010f0eff */
[-C--:B------:R-:W-:Y:S02]  /*0af0*/  LEA R80, P0, R9, R75.reuse, 0x1 ;  /* 0x0000004b09507211 */ /* 0x080fe400078008ff */
[----:B------:R-:W-:Y:S02]  /*0b00*/  LEA R76, P2, R10, R75, 0x1 ;  /* 0x0000004b0a4c7211 */ /* 0x000fe400078408ff */
[----:B------:R-:W-:-:S02]  /*0b10*/  LEA.HI.X.SX32 R85, R7, R23, 0x1, P1 ;  /* 0x0000001707557211 */ /* 0x000fc400008f0eff */
[-C--:B------:R-:W-:Y:S02]  /*0b20*/  LEA R78, P1, R2, R75.reuse, 0x1 ;  /* 0x0000004b024e7211 */ /* 0x080fe400078208ff */
[----:B------:R-:W-:Y:S02]  /*0b30*/  LEA R74, P3, R0, R75, 0x1 ;  /* 0x0000004b004a7211 */ /* 0x000fe400078608ff */
[-C--:B------:R-:W-:Y:S01]  /*0b40*/  LEA.HI.X.SX32 R81, R9, R23.reuse, 0x1, P0 ;  /* 0x0000001709517211 */ /* 0x080fe200000f0eff */
[----:B------:R-:W-:Y:S01]  /*0b50*/  IMAD.MOV.U32 R9, RZ, RZ, RZ ;  /* 0x000000ffff097224 */ /* 0x000fe200078e00ff */
[----:B------:R-:W-:Y:S02]  /*0b60*/  LEA.HI.X.SX32 R77, R10, R23, 0x1, P2 ;  /* 0x000000170a4d7211 */ /* 0x000fe400010f0eff */
[----:B------:R-:W-:Y:S02]  /*0b70*/  LOP3.LUT P0, RZ, R3, 0x3, RZ, 0xc0, !PT ;  /* 0x0000000303ff7812 */ /* 0x000fe4000780c0ff */
[----:B------:R-:W-:-:S02]  /*0b80*/  LOP3.LUT R10, R22, 0x10, R3, 0x78, !PT ;  /* 0x00000010160a7812 */ /* 0x000fc400078e7803 */
[-C--:B------:R-:W-:Y:S01]  /*0b90*/  LEA.HI.X.SX32 R79, R2, R23.reuse, 0x1, P1 ;  /* 0x00000017024f7211 */ /* 0x080fe200008f0eff */
[----:B------:R-:W-:Y:S01]  /*0ba0*/  IMAD.MOV.U32 R2, RZ, RZ, 0x3f800000 ;  /* 0x3f800000ff027424 */ /* 0x000fe200078e00ff */
[----:B------:R-:W-:Y:S02]  /*0bb0*/  LEA.HI.X.SX32 R75, R0, R23, 0x1, P3 ;  /* 0x00000017004b7211 */ /* 0x000fe400018f0eff */
[----:B------:R-:W-:Y:S02]  /*0bc0*/  ISETP.GE.U32.AND P1, PT, R52, 0x80, PT ;  /* 0x000000803400780c */ /* 0x000fe40003f26070 */
[----:B------:R-:W-:Y:S02]  /*0bd0*/  LOP3.LUT R20, R6, 0x40, RZ, 0x3c, !PT ;  /* 0x0000004006147812 */ /* 0x000fe400078e3cff */
[----:B------:R-:W-:Y:S02]  /*0be0*/  MOV R7, 0x3f800000 ;  /* 0x3f80000000077802 */ /* 0x000fe40000000f00 */
[----:B------:R-:W-:-:S02]  /*0bf0*/  MOV R23, RZ ;  /* 0x000000ff00177202 */ /* 0x000fc40000000f00 */
[----:B------:R-:W-:Y:S02]  /*0c00*/  MOV R66, 0xff800000 ;  /* 0xff80000000427802 */ /* 0x000fe40000000f00 */
[----:B------:R-:W-:Y:S02]  /*0c10*/  MOV R68, 0xff800000 ;  /* 0xff80000000447802 */ /* 0x000fe40000000f00 */
[----:B------:R-:W-:Y:S02]  /*0c20*/  MOV R8, 0x3f800000 ;  /* 0x3f80000000087802 */ /* 0x000fe40000000f00 */
[----:B------:R-:W-:Y:S02]  /*0c30*/  MOV R0, 0x3f800000 ;  /* 0x3f80000000007802 */ /* 0x000fe40000000f00 */
[----:B------:R-:W-:Y:S02]  /*0c40*/  ISETP.LT.U32.AND P0, PT, R52, 0x80, !P0 ;  /* 0x000000803400780c */ /* 0x000fe40004701070 */
[----:B------:R-:W-:-:S02]  /*0c50*/  LOP3.LUT R22, R10, 0x20, RZ, 0x3c, !PT ;  /* 0x000000200a167812 */ /* 0x000fc400078e3cff */
[----:B------:R-:W-:Y:S02]  /*0c60*/  LOP3.LUT R21, R19, 0x20, RZ, 0x3c, !PT ;  /* 0x0000002013157812 */ /* 0x000fe400078e3cff */
[----:B------:R-:W-:Y:S02]  /*0c70*/  LOP3.LUT R24, R17, 0x40, RZ, 0x3c, !PT ;  /* 0x0000004011187812 */ /* 0x000fe400078e3cff */
.L_x_1:
[----:B------:R-:W-:-:S04]  /*0c80*/  IMAD.WIDE R42, R23, 0x2, R84 ;  /* 0x00000002172a7825 */ /* 0x000fc800078e0254 */
[C---:B------:R-:W-:Y:S02]  /*0c90*/  IMAD.WIDE R38, R23.reuse, 0x2, R88 ;  /* 0x0000000217267825 */ /* 0x040fe400078e0258 */
[----:B------:R-:W2:Y:S02]  /*0ca0*/  LDG.E.U16 R43, [R42.64] ;  /* 0x000000042a2b7981 */ /* 0x000ea4000c1e1500 */
[C---:B------:R-:W-:Y:S02]  /*0cb0*/  IMAD.WIDE R46, R23.reuse, 0x2, R80 ;  /* 0x00000002172e7825 */ /* 0x040fe400078e0250 */
[----:B------:R-:W3:Y:S02]  /*0cc0*/  LDG.E.U16 R69, [R38.64] ;  /* 0x0000000426457981 */ /* 0x000ee4000c1e1500 */
[C---:B------:R-:W-:Y:S02]  /*0cd0*/  IMAD.WIDE R50, R23.reuse, 0x2, R76 ;  /* 0x0000000217327825 */ /* 0x040fe400078e024c */
[----:B------:R-:W4:Y:S02]  /*0ce0*/  LDG.E.U16 R95, [R46.64] ;  /* 0x000000042e5f7981 */ /* 0x000f24000c1e1500 */
[----:B------:R-:W-:-:S02]  /*0cf0*/  IMAD.WIDE R40, R23, 0x2, R86 ;  /* 0x0000000217287825 */ /* 0x000fc400078e0256 */
[----:B------:R-:W5:Y:S02]  /*0d00*/  LDG.E.U16 R99, [R50.64] ;  /* 0x0000000432637981 */ /* 0x000f64000c1e1500 */
[C---:B------:R-:W-:Y:S02]  /*0d10*/  IMAD.WIDE R44, R23.reuse, 0x2, R82 ;  /* 0x00000002172c7825 */ /* 0x040fe400078e0252 */
[----:B------:R-:W5:Y:S02]  /*0d20*/  LDG.E.U16 R91, [R40.64] ;  /* 0x00000004285b7981 */ /* 0x000f64000c1e1500 */
[C---:B------:R-:W-:Y:S02]  /*0d30*/  IMAD.WIDE R48, R23.reuse, 0x2, R78 ;  /* 0x0000000217307825 */ /* 0x040fe400078e024e */
[----:B------:R-:W5:Y:S02]  /*0d40*/  LDG.E.U16 R93, [R44.64] ;  /* 0x000000042c5d7981 */ /* 0x000f64000c1e1500 */
[----:B------:R-:W-:-:S02]  /*0d50*/  IMAD.WIDE R36, R23, 0x2, R74 ;  /* 0x0000000217247825 */ /* 0x000fc400078e024a */
[----:B------:R-:W5:Y:S04]  /*0d60*/  LDG.E.U16 R97, [R48.64] ;  /* 0x0000000430617981 */ /* 0x000f68000c1e1500 */
[----:B------:R-:W5:Y:S04]  /*0d70*/  LDG.E.U16 R101, [R36.64] ;  /* 0x0000000424657981 */ /* 0x000f68000c1e1500 */
[----:B------:R-:W-:Y:S06]  /*0d80*/  BAR.SYNC.DEFER_BLOCKING 0x0 ;  /* 0x0000000000007b1d */ /* 0x000fec0000010000 */
[----:B--2---:R-:W-:Y:S04]  /*0d90*/  STS.U16 [R6+0x1400], R43 ;  /* 0x0014002b06007388 */ /* 0x004fe80000000400 */
[----:B---3--:R-:W-:Y:S04]  /*0da0*/  STS.U16 [R6+0x1000], R69 ;  /* 0x0010004506007388 */ /* 0x008fe80000000400 */
[----:B----4-:R-:W-:Y:S04]  /*0db0*/  STS.U16 [R6+0x1800], R95 ;  /* 0x0018005f06007388 */ /* 0x010fe80000000400 */
[----:B-----5:R-:W-:Y:S04]  /*0dc0*/  STS.U16 [R6+0x1c00], R99 ;  /* 0x001c006306007388 */ /* 0x020fe80000000400 */
[----:B------:R-:W-:Y:S04]  /*0dd0*/  STS.U16 [R20+0x1200], R91 ;  /* 0x0012005b14007388 */ /* 0x000fe80000000400 */
[----:B------:R-:W-:Y:S04]  /*0de0*/  STS.U16 [R20+0x1600], R93 ;  /* 0x0016005d14007388 */ /* 0x000fe80000000400 */
[----:B------:R-:W-:Y:S04]  /*0df0*/  STS.U16 [R20+0x1a00], R97 ;  /* 0x001a006114007388 */ /* 0x000fe80000000400 */
[----:B------:R-:W-:Y:S04]  /*0e00*/  STS.U16 [R20+0x1e00], R101 ;  /* 0x001e006514007388 */ /* 0x000fe80000000400 */
[----:B------:R-:W-:Y:S06]  /*0e10*/  BAR.SYNC.DEFER_BLOCKING 0x0 ;  /* 0x0000000000007b1d */ /* 0x000fec0000010000 */
[----:B------:R-:W-:Y:S04]  /*0e20*/  LDSM.16.MT88.4 R48, [R19] ;  /* 0x000000001330783b */ /* 0x000fe80000004200 */
[----:B------:R-:W0:Y:S04]  /*0e30*/  LDSM.16.M88.4 R36, [R17+0x1000] ;  /* 0x001000001124783b */ /* 0x000e280000000200 */
[----:B------:R-:W1:Y:S04]  /*0e40*/  LDSM.16.MT88.4 R44, [R19+0x400] ;  /* 0x00040000132c783b */ /* 0x000e680000004200 */
[----:B------:R-:W2:Y:S01]  /*0e50*/  LDSM.16.MT88.4 R40, [R21] ;  /* 0x000000001528783b */ /* 0x000ea20000004200 */
[----:B0-----:R-:W-:Y:S11]  /*0e60*/  HMMA.16816.F32 R48, R48, R36, RZ ;  /* 0x000000243030723c */ /* 0x001ff600000018ff */
[----:B------:R-:W-:Y:S11]  /*0e70*/  @!UPT UIADD3 URZ, URZ, URZ, URZ ;  /* 0x0000003f3f3ff290 */ /* 0x000ff6000fffe03f */
[----:B------:R-:W-:Y:S02]  /*0e80*/  @!UPT UIADD3 URZ, URZ, URZ, URZ ;  /* 0x0000003f3f3ff290 */ /* 0x000fe4000fffe03f */
[----:B-1----:R-:W-:Y:S01]  /*0e90*/  HMMA.16816.F32 R44, R44, R38, R48 ;  /* 0x000000262c2c723c */ /* 0x002fe20000001830 */
[----:B------:R-:W0:Y:S07]  /*0ea0*/  LDSM.16.MT88.4 R48, [R21+0x400] ;  /* 0x000400001530783b */ /* 0x000e2e0000004200 */
[----:B--2---:R-:W-:Y:S11]  /*0eb0*/  HMMA.16816.F32 R40, R40, R36, RZ ;  /* 0x000000242828723c */ /* 0x004ff600000018ff */
[----:B------:R-:W-:Y:S11]  /*0ec0*/  @!UPT UIADD3 URZ, URZ, URZ, URZ ;  /* 0x0000003f3f3ff290 */ /* 0x000ff6000fffe03f */
[----:B------:R-:W-:Y:S02]  /*0ed0*/  @!UPT UIADD3 URZ, URZ, URZ, URZ ;  /* 0x0000003f3f3ff290 */ /* 0x000fe4000fffe03f */
[----:B0-----:R-:W-:Y:S01]  /*0ee0*/  HMMA.16816.F32 R40, R48, R38, R40 ;  /* 0x000000263028723c */ /* 0x001fe20000001828 */
[----:B------:R-:W-:Y:S04]  /*0ef0*/  LDSM.16.MT88.4 R48, [R19+0x800] ;  /* 0x000800001330783b */ /* 0x000fe80000004200 */
[----:B------:R-:W0:Y:S03]  /*0f00*/  LDSM.16.M88.4 R36, [R24+0x1000] ;  /* 0x001000001824783b */ /* 0x000e260000000200 */
[-C--:B0-----:R-:W-:Y:S01]  /*0f10*/  HMMA.16816.F32 R44, R48, R36.reuse, R44 ;  /* 0x00000024302c723c */ /* 0x081fe2000000182c */
[----:B------:R-:W0:Y:S11]  /*0f20*/  LDSM.16.MT88.4 R48, [R21+0x800] ;  /* 0x000800001530783b */ /* 0x000e360000004200 */
[----:B------:R-:W-:Y:S04]  /*0f30*/  @!UPT UIADD3 URZ, URZ, URZ, URZ ;  /* 0x0000003f3f3ff290 */ /* 0x000fe8000fffe03f */
[----:B0-----:R-:W-:Y:S01]  /*0f40*/  HMMA.16816.F32 R40, R48, R36, R40 ;  /* 0x000000243028723c */ /* 0x001fe20000001828 */
[----:B------:R-:W0:Y:S07]  /*0f50*/  LDSM.16.MT88.4 R48, [R19+0xc00] ;  /* 0x000c00001330783b */ /* 0x000e2e0000004200 */
[-C--:B0-----:R-:W-:Y:S01]  /*0f60*/  HMMA.16816.F32 R44, R48, R38.reuse, R44 ;  /* 0x00000026302c723c */ /* 0x081fe2000000182c */
[----:B------:R-:W0:Y:S11]  /*0f70*/  LDSM.16.MT88.4 R48, [R21+0xc00] ;  /* 0x000c00001530783b */ /* 0x000e360000004200 */
[----:B------:R-:W-:Y:S04]  /*0f80*/  @!UPT UIADD3 URZ, URZ, URZ, URZ ;  /* 0x0000003f3f3ff290 */ /* 0x000fe8000fffe03f */
[----:B0-----:R-:W-:Y:S08]  /*0f90*/  HMMA.16816.F32 R40, R48, R38, R40 ;  /* 0x000000263028723c */ /* 0x001ff00000001828 */
[----:B------:R-:W-:Y:S02]  /*0fa0*/  FMUL R36, R44, c[0x0][0x188] ;  /* 0x000062002c247a20 */ /* 0x000fe40000400000 */
[----:B------:R-:W-:-:S02]  /*0fb0*/  FMUL R37, R45, c[0x0][0x188] ;  /* 0x000062002d257a20 */ /* 0x000fc40000400000 */
[----:B------:R-:W-:Y:S02]  /*0fc0*/  FMUL R38, R46, c[0x0][0x188] ;  /* 0x000062002e267a20 */ /* 0x000fe40000400000 */
[----:B------:R-:W-:Y:S01]  /*0fd0*/  FMUL R39, R47, c[0x0][0x188] ;  /* 0x000062002f277a20 */ /* 0x000fe20000400000 */
[----:B------:R-:W-:-:S04]  /*0fe0*/  FMNMX R48, R36, R37, !PT ;  /* 0x0000002524307209 */ /* 0x000fc80007800000 */
[----:B------:R-:W-:-:S05]  /*0ff0*/  FMNMX R49, R38, R39, !PT ;  /* 0x0000002726317209 */ /* 0x000fca0007800000 */
[----:B------:R-:W-:Y:S02]  /*1000*/  FMUL R36, R40, c[0x0][0x188] ;  /* 0x0000620028247a20 */ /* 0x000fe40000400000 */
[----:B------:R-:W-:Y:S02]  /*1010*/  FMUL R37, R41, c[0x0][0x188] ;  /* 0x0000620029257a20 */ /* 0x000fe40000400000 */
[----:B------:R-:W-:Y:S02]  /*1020*/  FMUL R38, R42, c[0x0][0x188] ;  /* 0x000062002a267a20 */ /* 0x000fe40000400000 */
[----:B------:R-:W-:Y:S01]  /*1030*/  FMUL R39, R43, c[0x0][0x188] ;  /* 0x000062002b277a20 */ /* 0x000fe20000400000 */
[----:B------:R-:W-:-:S04]  /*1040*/  FMNMX R36, R36, R37, !PT ;  /* 0x0000002524247209 */ /* 0x000fc80007800000 */
[----:B------:R-:W-:Y:S01]  /*1050*/  FMNMX R38, R38, R39, !PT ;  /* 0x0000002726267209 */ /* 0x000fe20007800000 */
[----:B------:R-:W0:Y:S04]  /*1060*/  SHFL.BFLY PT, R37, R48, 0x2, 0x1f ;  /* 0x0c401f0030257f89 */ /* 0x000e2800000e0000 */
[----:B------:R-:W1:Y:S04]  /*1070*/  SHFL.BFLY PT, R50, R49, 0x2, 0x1f ;  /* 0x0c401f0031327f89 */ /* 0x000e6800000e0000 */
[----:B------:R-:W2:Y:S04]  /*1080*/  SHFL.BFLY PT, R51, R36, 0x2, 0x1f ;  /* 0x0c401f0024337f89 */ /* 0x000ea800000e0000 */
[----:B------:R-:W3:Y:S01]  /*1090*/  SHFL.BFLY PT, R69, R38, 0x2, 0x1f ;  /* 0x0c401f0026457f89 */ /* 0x000ee200000e0000 */
[----:B0-----:R-:W-:-:S02]  /*10a0*/  FMNMX R37, R48, R37, !PT ;  /* 0x0000002530257209 */ /* 0x001fc40007800000 */
[----:B-1----:R-:W-:Y:S02]  /*10b0*/  FMNMX R39, R49, R50, !PT ;  /* 0x0000003231277209 */ /* 0x002fe40007800000 */
[----:B--2---:R-:W-:Y:S02]  /*10c0*/  FMNMX R51, R36, R51, !PT ;  /* 0x0000003324337209 */ /* 0x004fe40007800000 */
[----:B---3--:R-:W-:Y:S01]  /*10d0*/  FMNMX R69, R38, R69, !PT ;  /* 0x0000004526457209 */ /* 0x008fe20007800000 */
[----:B------:R-:W0:Y:S04]  /*10e0*/  SHFL.BFLY PT, R50, R37, 0x1, 0x1f ;  /* 0x0c201f0025327f89 */ /* 0x000e2800000e0000 */
[----:B------:R-:W1:Y:S04]  /*10f0*/  SHFL.BFLY PT, R90, R39, 0x1, 0x1f ;  /* 0x0c201f00275a7f89 */ /* 0x000e6800000e0000 */
[----:B------:R-:W2:Y:S04]  /*1100*/  SHFL.BFLY PT, R92, R51, 0x1, 0x1f ;  /* 0x0c201f00335c7f89 */ /* 0x000ea800000e0000 */
[----:B------:R-:W3:Y:S01]  /*1110*/  SHFL.BFLY PT, R48, R69, 0x1, 0x1f ;  /* 0x0c201f0045307f89 */ /* 0x000ee200000e0000 */
[----:B0-----:R-:W-:-:S03]  /*1120*/  FMNMX R50, R37, R50, !PT ;  /* 0x0000003225327209 */ /* 0x001fc60007800000 */
[----:B------:R-:W-:Y:S01]  /*1130*/  BAR.SYNC.DEFER_BLOCKING 0x0 ;  /* 0x0000000000007b1d */ /* 0x000fe20000010000 */
[----:B-1----:R-:W-:Y:S02]  /*1140*/  FMNMX R90, R39, R90, !PT ;  /* 0x0000005a275a7209 */ /* 0x002fe40007800000 */
[----:B--2---:R-:W-:Y:S02]  /*1150*/  FMNMX R92, R51, R92, !PT ;  /* 0x0000005c335c7209 */ /* 0x004fe40007800000 */
[----:B---3--:R-:W-:Y:S01]  /*1160*/  FMNMX R48, R69, R48, !PT ;  /* 0x0000003045307209 */ /* 0x008fe20007800000 */
[----:B------:R-:W-:Y:S04]  /*1170*/  @P0 STS [R15+0x1000], R50 ;  /* 0x001000320f000388 */ /* 0x000fe80000000800 */
[----:B------:R-:W-:Y:S04]  /*1180*/  @P0 STS [R15+0x1080], R90 ;  /* 0x0010805a0f000388 */ /* 0x000fe80000000800 */
[----:B------:R-:W-:Y:S04]  /*1190*/  @P0 STS [R15+0x1100], R92 ;  /* 0x0011005c0f000388 */ /* 0x000fe80000000800 */
[----:B------:R-:W-:Y:S04]  /*11a0*/  @P0 STS [R15+0x1180], R48 ;  /* 0x001180300f000388 */ /* 0x000fe80000000800 */
[----:B------:R-:W-:Y:S06]  /*11b0*/  BAR.SYNC.DEFER_BLOCKING 0x0 ;  /* 0x0000000000007b1d */ /* 0x000fec0000010000 */
[----:B------:R-:W0:Y:S04]  /*11c0*/  @!P1 LDS R25, [R52.X4+0x1000] ;  /* 0x0010000034199984 */ /* 0x000e280000004800 */
[----:B0-----:R-:W0:Y:S02]  /*11d0*/  SHFL.BFLY PT, R36, R25, 0x2, 0x1f ;  /* 0x0c401f0019247f89 */ /* 0x001e2400000e0000 */
[----:B0-----:R-:W-:-:S05]  /*11e0*/  FMNMX R36, R25, R36, !PT ;  /* 0x0000002419247209 */ /* 0x001fca0007800000 */
[----:B------:R-:W0:Y:S02]  /*11f0*/  SHFL.BFLY PT, R37, R36, 0x1, 0x1f ;  /* 0x0c201f0024257f89 */ /* 0x000e2400000e0000 */
[----:B0-----:R-:W-:-:S05]  /*1200*/  FMNMX R37, R36, R37, !PT ;  /* 0x0000002524257209 */ /* 0x001fca0007800000 */
[----:B------:R-:W-:Y:S04]  /*1210*/  @P0 STS [R52.X4+0x1000], R37 ;  /* 0x0010002534000388 */ /* 0x000fe80000004800 */
[----:B------:R-:W-:Y:S06]  /*1220*/  BAR.SYNC.DEFER_BLOCKING 0x0 ;  /* 0x0000000000007b1d */ /* 0x000fec0000010000 */
[----:B------:R-:W0:Y:S04]  /*1230*/  LDS R90, [R14.X4+0x1000] ;  /* 0x001000000e5a7984 */ /* 0x000e280000004800 */
[----:B------:R-:W1:Y:S04]  /*1240*/  LDS R69, [R14.X4+0x1080] ;  /* 0x001080000e457984 */ /* 0x000e680000004800 */
[----:B------:R-:W2:Y:S04]  /*1250*/  LDS R92, [R14.X4+0x1100] ;  /* 0x001100000e5c7984 */ /* 0x000ea80000004800 */
[----:B------:R-:W-:Y:S01]  /*1260*/  LDS R91, [R14.X4+0x1180] ;  /* 0x001180000e5b7984 */ /* 0x000fe20000004800 */
[----:B0-----:R-:W-:-:S05]  /*1270*/  FMNMX R90, R90, R53, !PT ;  /* 0x000000355a5a7209 */ /* 0x001fca0007800000 */
[--C-:B------:R-:W-:Y:S02]  /*1280*/  FFMA R44, R44, c[0x0][0x188], -R90.reuse ;  /* 0x000062002c2c7a23 */ /* 0x100fe4000000085a */
[----:B------:R-:W-:Y:S02]  /*1290*/  FFMA R45, R45, c[0x0][0x188], -R90 ;  /* 0x000062002d2d7a23 */ /* 0x000fe4000000085a */
[----:B------:R-:W-:Y:S02]  /*12a0*/  FMUL R38, R44, 1.4426950216293334961 ;  /* 0x3fb8aa3b2c267820 */ /* 0x000fe40000400000 */
[----:B------:R-:W-:-:S04]  /*12b0*/  FMUL R39, R45, 1.4426950216293334961 ;  /* 0x3fb8aa3b2d277820 */ /* 0x000fc80000400000 */
[----:B------:R-:W-:Y:S08]  /*12c0*/  MUFU.EX2 R38, R38 ;  /* 0x0000002600267308 */ /* 0x000ff00000000800 */
[----:B------:R-:W0:Y:S02]  /*12d0*/  MUFU.EX2 R39, R39 ;  /* 0x0000002700277308 */ /* 0x000e240000000800 */
[----:B0-----:R-:W-:-:S05]  /*12e0*/  FADD R36, R38, R39 ;  /* 0x0000002726247221 */ /* 0x001fca0000000000 */
[----:B------:R-:W0:Y:S01]  /*12f0*/  SHFL.BFLY PT, R37, R36, 0x2, 0x1f ;  /* 0x0c401f0024257f89 */ /* 0x000e2200000e0000 */
[----:B-1----:R-:W-:Y:S02]  /*1300*/  FMNMX R69, R69, R66, !PT ;  /* 0x0000004245457209 */ /* 0x002fe40007800000 */
[----:B--2---:R-:W-:-:S03]  /*1310*/  FMNMX R92, R92, R67, !PT ;  /* 0x000000435c5c7209 */ /* 0x004fc60007800000 */
[--C-:B------:R-:W-:Y:S02]  /*1320*/  FFMA R46, R46, c[0x0][0x188], -R69.reuse ;  /* 0x000062002e2e7a23 */ /* 0x100fe40000000845 */
[----:B------:R-:W-:Y:S02]  /*1330*/  FFMA R47, R47, c[0x0][0x188], -R69 ;  /* 0x000062002f2f7a23 */ /* 0x000fe40000000845 */
[----:B------:R-:W-:Y:S02]  /*1340*/  FMUL R46, R46, 1.4426950216293334961 ;  /* 0x3fb8aa3b2e2e7820 */ /* 0x000fe40000400000 */
[----:B------:R-:W-:Y:S02]  /*1350*/  FMUL R47, R47, 1.4426950216293334961 ;  /* 0x3fb8aa3b2f2f7820 */ /* 0x000fe40000400000 */
[--C-:B------:R-:W-:Y:S02]  /*1360*/  FFMA R40, R40, c[0x0][0x188], -R92.reuse ;  /* 0x0000620028287a23 */ /* 0x100fe4000000085c */
[----:B------:R-:W-:-:S02]  /*1370*/  FFMA R41, R41, c[0x0][0x188], -R92 ;  /* 0x0000620029297a23 */ /* 0x000fc4000000085c */
[----:B0-----:R-:W-:Y:S01]  /*1380*/  FADD R44, R36, R37 ;  /* 0x00000025242c7221 */ /* 0x001fe20000000000 */
[----:B------:R-:W-:Y:S04]  /*1390*/  MUFU.EX2 R48, R46 ;  /* 0x0000002e00307308 */ /* 0x000fe80000000800 */
[----:B------:R-:W0:Y:S01]  /*13a0*/  SHFL.BFLY PT, R37, R44, 0x1, 0x1f ;  /* 0x0c201f002c257f89 */ /* 0x000e2200000e0000 */
[----:B------:R-:W-:Y:S02]  /*13b0*/  FMUL R40, R40, 1.4426950216293334961 ;  /* 0x3fb8aa3b28287820 */ /* 0x000fe40000400000 */
[----:B------:R-:W-:Y:S01]  /*13c0*/  FMUL R41, R41, 1.4426950216293334961 ;  /* 0x3fb8aa3b29297820 */ /* 0x000fe20000400000 */
[----:B------:R-:W1:Y:S01]  /*13d0*/  MUFU.EX2 R49, R47 ;  /* 0x0000002f00317308 */ /* 0x000e620000000800 */
[----:B------:R-:W-:Y:S07]  /*13e0*/  BAR.SYNC.DEFER_BLOCKING 0x0 ;  /* 0x0000000000007b1d */ /* 0x000fee0000010000 */
[----:B------:R-:W-:Y:S08]  /*13f0*/  MUFU.EX2 R50, R40 ;  /* 0x0000002800327308 */ /* 0x000ff00000000800 */
[----:B------:R-:W2:Y:S01]  /*1400*/  MUFU.EX2 R51, R41 ;  /* 0x0000002900337308 */ /* 0x000ea20000000800 */
[----:B-1----:R-:W-:Y:S01]  /*1410*/  FADD R36, R48, R49 ;  /* 0x0000003130247221 */ /* 0x002fe20000000000 */
[----:B------:R-:W-:Y:S01]  /*1420*/  FMNMX R91, R91, R68, !PT ;  /* 0x000000445b5b7209 */ /* 0x000fe20007800000 */
[----:B0-----:R-:W-:-:S03]  /*1430*/  FADD R96, R44, R37 ;  /* 0x000000252c607221 */ /* 0x001fc60000000000 */
[----:B------:R-:W0:Y:S01]  /*1440*/  SHFL.BFLY PT, R45, R36, 0x2, 0x1f ;  /* 0x0c401f00242d7f89 */ /* 0x000e2200000e0000 */
[--C-:B------:R-:W-:Y:S02]  /*1450*/  FFMA R42, R42, c[0x0][0x188], -R91.reuse ;  /* 0x000062002a2a7a23 */ /* 0x100fe4000000085b */
[----:B------:R-:W-:Y:S02]  /*1460*/  FFMA R43, R43, c[0x0][0x188], -R91 ;  /* 0x000062002b2b7a23 */ /* 0x000fe4000000085b */
[----:B------:R-:W-:Y:S02]  /*1470*/  FMUL R42, R42, 1.4426950216293334961 ;  /* 0x3fb8aa3b2a2a7820 */ /* 0x000fe40000400000 */
[----:B--2---:R-:W-:Y:S02]  /*1480*/  FADD R37, R50, R51 ;  /* 0x0000003332257221 */ /* 0x004fe40000000000 */
[----:B------:R-:W-:-:S03]  /*1490*/  FMUL R43, R43, 1.4426950216293334961 ;  /* 0x3fb8aa3b2b2b7820 */ /* 0x000fc60000400000 */
[----:B------:R-:W1:Y:S01]  /*14a0*/  SHFL.BFLY PT, R46, R37, 0x2, 0x1f ;  /* 0x0c401f00252e7f89 */ /* 0x000e6200000e0000 */
[----:B------:R-:W-:Y:S08]  /*14b0*/  MUFU.EX2 R93, R42 ;  /* 0x0000002a005d7308 */ /* 0x000ff00000000800 */
[----:B------:R-:W2:Y:S01]  /*14c0*/  MUFU.EX2 R94, R43 ;  /* 0x0000002b005e7308 */ /* 0x000ea20000000800 */
[----:B0-----:R-:W-:-:S05]  /*14d0*/  FADD R45, R36, R45 ;  /* 0x0000002d242d7221 */ /* 0x001fca0000000000 */
[----:B------:R-:W0:Y:S01]  /*14e0*/  SHFL.BFLY PT, R40, R45, 0x1, 0x1f ;  /* 0x0c201f002d287f89 */ /* 0x000e2200000e0000 */
[----:B--2---:R-:W-:Y:S02]  /*14f0*/  FADD R36, R93, R94 ;  /* 0x0000005e5d247221 */ /* 0x004fe40000000000 */
[----:B-1----:R-:W-:-:S03]  /*1500*/  FADD R46, R37, R46 ;  /* 0x0000002e252e7221 */ /* 0x002fc60000000000 */
[----:B------:R-:W1:Y:S04]  /*1510*/  SHFL.BFLY PT, R37, R36, 0x2, 0x1f ;  /* 0x0c401f0024257f89 */ /* 0x000e6800000e0000 */
[----:B------:R-:W2:Y:S01]  /*1520*/  SHFL.BFLY PT, R41, R46, 0x1, 0x1f ;  /* 0x0c201f002e297f89 */ /* 0x000ea200000e0000 */
[----:B0-----:R-:W-:Y:S02]  /*1530*/  FADD R44, R45, R40 ;  /* 0x000000282d2c7221 */ /* 0x001fe40000000000 */
[----:B-1----:R-:W-:-:S05]  /*1540*/  FADD R37, R36, R37 ;  /* 0x0000002524257221 */ /* 0x002fca0000000000 */
[----:B------:R-:W0:Y:S01]  /*1550*/  SHFL.BFLY PT, R40, R37, 0x1, 0x1f ;  /* 0x0c201f0025287f89 */ /* 0x000e2200000e0000 */
[----:B--2---:R-:W-:-:S03]  /*1560*/  FADD R98, R46, R41 ;  /* 0x000000292e627221 */ /* 0x004fc60000000000 */
[----:B------:R-:W-:Y:S04]  /*1570*/  @P0 STS [R15+0x1000], R96 ;  /* 0x001000600f000388 */ /* 0x000fe80000000800 */
[----:B------:R-:W-:Y:S04]  /*1580*/  @P0 STS [R15+0x1080], R44 ;  /* 0x0010802c0f000388 */ /* 0x000fe80000000800 */
[----:B------:R-:W-:Y:S01]  /*1590*/  @P0 STS [R15+0x1100], R98 ;  /* 0x001100620f000388 */ /* 0x000fe20000000800 */
[----:B0-----:R-:W-:-:S05]  /*15a0*/  FADD R42, R37, R40 ;  /* 0x00000028252a7221 */ /* 0x001fca0000000000 */
[----:B------:R-:W-:Y:S04]  /*15b0*/  @P0 STS [R15+0x1180], R42 ;  /* 0x0011802a0f000388 */ /* 0x000fe80000000800 */
[----:B------:R-:W-:Y:S06]  /*15c0*/  BAR.SYNC.DEFER_BLOCKING 0x0 ;  /* 0x0000000000007b1d */ /* 0x000fec0000010000 */
[----:B------:R-:W0:Y:S04]  /*15d0*/  @!P1 LDS R12, [R52.X4+0x1000] ;  /* 0x00100000340c9984 */ /* 0x000e280000004800 */
[----:B0-----:R-:W0:Y:S02]  /*15e0*/  SHFL.BFLY PT, R41, R12, 0x2, 0x1f ;  /* 0x0c401f000c297f89 */ /* 0x001e2400000e0000 */
[----:B0-----:R-:W-:-:S05]  /*15f0*/  FADD R41, R12, R41 ;  /* 0x000000290c297221 */ /* 0x001fca0000000000 */
[----:B------:R-:W0:Y:S02]  /*1600*/  SHFL.BFLY PT, R36, R41, 0x1, 0x1f ;  /* 0x0c201f0029247f89 */ /* 0x000e2400000e0000 */
[----:B0-----:R-:W-:-:S05]  /*1610*/  FADD R45, R41, R36 ;  /* 0x00000024292d7221 */ /* 0x001fca0000000000 */
[----:B------:R0:W-:Y:S04]  /*1620*/  @P0 STS [R52.X4+0x1000], R45 ;  /* 0x0010002d34000388 */ /* 0x0001e80000004800 */
[----:B------:R-:W-:Y:S01]  /*1630*/  BAR.SYNC.DEFER_BLOCKING 0x0 ;  /* 0x0000000000007b1d */ /* 0x000fe20000010000 */
[----:B------:R-:W-:-:S04]  /*1640*/  FADD R36, -R90, R53 ;  /* 0x000000355a247221 */ /* 0x000fc80000000100 */
[----:B------:R-:W-:Y:S02]  /*1650*/  FMUL R37, R36, 1.4426950216293334961 ;  /* 0x3fb8aa3b24257820 */ /* 0x000fe40000400000 */
[----:B------:R-:W-:Y:S01]  /*1660*/  FADD R36, -R69, R66 ;  /* 0x0000004245247221 */ /* 0x000fe20000000100 */
[----:B------:R-:W1:Y:S04]  /*1670*/  LDS R40, [R14.X4+0x1000] ;  /* 0x001000000e287984 */ /* 0x000e680000004800 */
[----:B------:R-:W2:Y:S04]  /*1680*/  LDS R47, [R14.X4+0x1080] ;  /* 0x001080000e2f7984 */ /* 0x000ea80000004800 */
[----:B------:R-:W3:Y:S04]  /*1690*/  LDS R53, [R14.X4+0x1100] ;  /* 0x001100000e357984 */ /* 0x000ee80000004800 */
[----:B------:R-:W4:Y:S01]  /*16a0*/  LDS R95, [R14.X4+0x1180] ;  /* 0x001180000e5f7984 */ /* 0x000f220000004800 */
[----:B------:R-:W-:-:S02]  /*16b0*/  FMUL R43, R36, 1.4426950216293334961 ;  /* 0x3fb8aa3b242b7820 */ /* 0x000fc40000400000 */
[----:B------:R-:W-:-:S04]  /*16c0*/  FADD R36, -R92, R67 ;  /* 0x000000435c247221 */ /* 0x000fc80000000100 */
[----:B------:R-:W-:Y:S02]  /*16d0*/  FMUL R44, R36, 1.4426950216293334961 ;  /* 0x3fb8aa3b242c7820 */ /* 0x000fe40000400000 */
[----:B------:R-:W-:Y:S01]  /*16e0*/  FADD R36, -R91, R68 ;  /* 0x000000445b247221 */ /* 0x000fe20000000100 */
[----:B------:R-:W1:Y:S03]  /*16f0*/  MUFU.EX2 R37, R37 ;  /* 0x0000002500257308 */ /* 0x000e660000000800 */
[----:B------:R-:W-:-:S05]  /*1700*/  FMUL R36, R36, 1.4426950216293334961 ;  /* 0x3fb8aa3b24247820 */ /* 0x000fca0000400000 */
[----:B------:R-:W2:Y:S08]  /*1710*/  MUFU.EX2 R43, R43 ;  /* 0x0000002b002b7308 */ /* 0x000eb00000000800 */
[----:B0-----:R-:W3:Y:S08]  /*1720*/  MUFU.EX2 R45, R44 ;  /* 0x0000002c002d7308 */ /* 0x001ef00000000800 */
[----:B------:R-:W4:Y:S01]  /*1730*/  MUFU.EX2 R36, R36 ;  /* 0x0000002400247308 */ /* 0x000f220000000800 */
[----:B-1----:R-:W-:-:S02]  /*1740*/  FFMA R7, R37, R7, R40 ;  /* 0x0000000725077223 */ /* 0x002fc40000000028 */
[C---:B------:R-:W-:Y:S02]  /*1750*/  FMUL R40, R37.reuse, R28 ;  /* 0x0000001c25287220 */ /* 0x040fe40000400000 */
[----:B------:R-:W-:Y:S02]  /*1760*/  FMUL R41, R37, R29 ;  /* 0x0000001d25297220 */ /* 0x000fe40000400000 */
[----:B------:R-:W-:-:S04]  /*1770*/  IMAD.WIDE R28, R11, 0x2, R72 ;  /* 0x000000020b1c7825 */ /* 0x000fc800078e0248 */
[C---:B--2---:R-:W-:Y:S02]  /*1780*/  FFMA R8, R43.reuse, R8, R47 ;  /* 0x000000082b087223 */ /* 0x044fe4000000002f */
[----:B------:R-:W-:Y:S02]  /*1790*/  FMUL R42, R43, R30 ;  /* 0x0000001e2b2a7220 */ /* 0x000fe40000400000 */
[C---:B---3--:R-:W-:Y:S02]  /*17a0*/  FFMA R2, R45.reuse, R2, R53 ;  /* 0x000000022d027223 */ /* 0x048fe40000000035 */
[----:B------:R-:W-:Y:S01]  /*17b0*/  FMUL R44, R45, R32 ;  /* 0x000000202d2c7220 */ /* 0x000fe20000400000 */
[----:B------:R0:W2:Y:S01]  /*17c0*/  LDG.E.U16 R53, [R28.64] ;  /* 0x000000041c357981 */ /* 0x0000a2000c1e1500 */
[----:B------:R-:W-:Y:S02]  /*17d0*/  FMUL R43, R43, R31 ;  /* 0x0000001f2b2b7220 */ /* 0x000fe40000400000 */
[----:B----4-:R-:W-:-:S02]  /*17e0*/  FFMA R0, R36, R0, R95 ;  /* 0x0000000024007223 */ /* 0x010fc4000000005f */
[----:B------:R-:W-:Y:S02]  /*17f0*/  FMUL R45, R45, R33 ;  /* 0x000000212d2d7220 */ /* 0x000fe40000400000 */
[C---:B------:R-:W-:Y:S02]  /*1800*/  FMUL R46, R36.reuse, R34 ;  /* 0x00000022242e7220 */ /* 0x040fe40000400000 */
[----:B------:R-:W-:Y:S02]  /*1810*/  FMUL R47, R36, R35 ;  /* 0x00000023242f7220 */ /* 0x000fe40000400000 */
[----:B------:R-:W-:-:S04]  /*1820*/  IMAD.WIDE R30, R11, 0x2, R70 ;  /* 0x000000020b1e7825 */ /* 0x000fc800078e0246 */
[C---:B------:R-:W-:Y:S02]  /*1830*/  IMAD.WIDE R32, R11.reuse, 0x2, R64 ;  /* 0x000000020b207825 */ /* 0x040fe400078e0240 */
[----:B------:R-:W3:Y:S02]  /*1840*/  LDG.E.U16 R31, [R30.64] ;  /* 0x000000041e1f7981 */ /* 0x000ee4000c1e1500 */
[C---:B------:R-:W-:Y:S02]  /*1850*/  IMAD.WIDE R34, R11.reuse, 0x2, R62 ;  /* 0x000000020b227825 */ /* 0x040fe400078e023e */
[----:B------:R-:W4:Y:S02]  /*1860*/  LDG.E.U16 R33, [R32.64] ;  /* 0x0000000420217981 */ /* 0x000f24000c1e1500 */
[C---:B------:R-:W-:Y:S02]  /*1870*/  IMAD.WIDE R36, R11.reuse, 0x2, R60 ;  /* 0x000000020b247825 */ /* 0x040fe400078e023c */
[----:B------:R-:W5:Y:S02]  /*1880*/  LDG.E.U16 R35, [R34.64] ;  /* 0x0000000422237981 */ /* 0x000f64000c1e1500 */
[----:B------:R-:W-:-:S02]  /*1890*/  IMAD.WIDE R66, R11, 0x2, R58 ;  /* 0x000000020b427825 */ /* 0x000fc400078e023a */
[----:B------:R-:W5:Y:S02]  /*18a0*/  LDG.E.U16 R37, [R36.64] ;  /* 0x0000000424257981 */ /* 0x000f64000c1e1500 */
[C---:B------:R-:W-:Y:S02]  /*18b0*/  IMAD.WIDE R96, R11.reuse, 0x2, R56 ;  /* 0x000000020b607825 */ /* 0x040fe400078e0238 */
[----:B------:R1:W5:Y:S02]  /*18c0*/  LDG.E.U16 R67, [R66.64] ;  /* 0x0000000442437981 */ /* 0x000364000c1e1500 */
[----:B0-----:R-:W-:Y:S02]  /*18d0*/  IMAD.WIDE R28, R11, 0x2, R54 ;  /* 0x000000020b1c7825 */ /* 0x001fe400078e0236 */
[----:B------:R-:W5:Y:S04]  /*18e0*/  LDG.E.U16 R97, [R96.64] ;  /* 0x0000000460617981 */ /* 0x000f68000c1e1500 */
[----:B------:R-:W5:Y:S04]  /*18f0*/  LDG.E.U16 R95, [R28.64] ;  /* 0x000000041c5f7981 */ /* 0x000f68000c1e1500 */
[----:B------:R-:W-:Y:S01]  /*1900*/  BAR.SYNC.DEFER_BLOCKING 0x0 ;  /* 0x0000000000007b1d */ /* 0x000fe20000010000 */
[----:B------:R-:W-:-:S02]  /*1910*/  F2FP.PACK_AB R99, R39, R38 ;  /* 0x000000262763723e */ /* 0x000fc400000000ff */
[----:B------:R-:W-:Y:S02]  /*1920*/  F2FP.PACK_AB R101, R49, R48 ;  /* 0x000000303165723e */ /* 0x000fe400000000ff */
[----:B------:R-:W-:Y:S02]  /*1930*/  F2FP.PACK_AB R103, R51, R50 ;  /* 0x000000323367723e */ /* 0x000fe400000000ff */
[----:B------:R-:W-:Y:S02]  /*1940*/  F2FP.PACK_AB R93, R94, R93 ;  /* 0x0000005d5e5d723e */ /* 0x000fe400000000ff */
[----:B------:R-:W-:-:S04]  /*1950*/  IADD3 R9, R9, 0x20, RZ ;  /* 0x0000002009097810 */ /* 0x000fc80007ffe0ff */
[----:B------:R-:W-:Y:S01]  /*1960*/  ISETP.GE.AND P2, PT, R9, c[0x0][0x1d0], PT ;  /* 0x0000740009007a0c */ /* 0x000fe20003f46270 */
[----:B-1----:R-:W-:Y:S02]  /*1970*/  IMAD.MOV.U32 R66, RZ, RZ, R69 ;  /* 0x000000ffff427224 */ /* 0x002fe400078e0045 */
[----:B------:R-:W-:Y:S01]  /*1980*/  IMAD.MOV.U32 R68, RZ, RZ, R91 ;  /* 0x000000ffff447224 */ /* 0x000fe200078e005b */
        /* <DEDUP_REMOVED lines=8> */
[----:B------:R-:W-:Y:S04]  /*1a10*/  STS [R16+0x2000], R99 ;  /* 0x0020006310007388 */ /* 0x000fe80000000800 */
[----:B------:R-:W-:Y:S04]  /*1a20*/  STS [R16+0x2200], R101 ;  /* 0x0022006510007388 */ /* 0x000fe80000000800 */
[----:B------:R-:W-:Y:S04]  /*1a30*/  STS [R16+0x2400], R103 ;  /* 0x0024006710007388 */ /* 0x000fe80000000800 */
[----:B------:R-:W-:Y:S04]  /*1a40*/  STS [R16+0x2600], R93 ;  /* 0x0026005d10007388 */ /* 0x000fe80000000800 */
[----:B------:R-:W-:Y:S06]  /*1a50*/  BAR.SYNC.DEFER_BLOCKING 0x0 ;  /* 0x0000000000007b1d */ /* 0x000fec0000010000 */
[----:B------:R-:W-:Y:S04]  /*1a60*/  LDSM.16.M88.4 R28, [R10+0x2000] ;  /* 0x002000000a1c783b */ /* 0x000fe80000000200 */
[----:B------:R-:W0:Y:S04]  /*1a70*/  LDSM.16.M88.4 R32, [R18+0x1000] ;  /* 0x001000001220783b */ /* 0x000e280000000200 */
[----:B------:R-:W1:Y:S04]  /*1a80*/  LDSM.16.M88.4 R48, [R10+0x2400] ;  /* 0x002400000a30783b */ /* 0x000e680000000200 */
[----:B------:R-:W-:Y:S01]  /*1a90*/  LDSM.16.M88.4 R36, [R22+0x2400] ;  /* 0x002400001624783b */ /* 0x000fe20000000200 */
[-C--:B0-----:R-:W-:Y:S03]  /*1aa0*/  HMMA.16816.F32 R40, R28, R32.reuse, R40 ;  /* 0x000000201c28723c */ /* 0x081fe60000001828 */
[----:B------:R-:W0:Y:S05]  /*1ab0*/  LDSM.16.M88.4 R28, [R22+0x2000] ;  /* 0x00200000161c783b */ /* 0x000e2a0000000200 */
[----:B-1----:R-:W-:Y:S01]  /*1ac0*/  HMMA.16816.F32 R44, R48, R32, R44 ;  /* 0x00000020302c723c */ /* 0x002fe2000000182c */
[----:B------:R-:W-:-:S02]  /*1ad0*/  MOV R53, R90 ;  /* 0x0000005a00357202 */ /* 0x000fc40000000f00 */
[----:B------:R-:W-:Y:S11]  /*1ae0*/  MOV R67, R92 ;  /* 0x0000005c00437202 */ /* 0x000ff60000000f00 */
[----:B------:R-:W-:Y:S02]  /*1af0*/  @!UPT UIADD3 URZ, URZ, URZ, URZ ;  /* 0x0000003f3f3ff290 */ /* 0x000fe4000fffe03f */
[-C--:B0-----:R-:W-:Y:S08]  /*1b00*/  HMMA.16816.F32 R28, R28, R34.reuse, R40 ;  /* 0x000000221c1c723c */ /* 0x081ff00000001828 */
[----:B------:R-:W-:Y:S07]  /*1b10*/  HMMA.16816.F32 R32, R36, R34, R44 ;  /* 0x000000222420723c */ /* 0x000fee000000182c */
[----:B------:R-:W-:-:S04]  /*1b20*/  IMAD.MOV.U32 R36, RZ, RZ, 0x20 ;  /* 0x00000020ff247424 */ /* 0x000fc800078e00ff */
[C---:B------:R-:W-:Y:S02]  /*1b30*/  IMAD R11, R36.reuse, c[0x0][0x1b4], R11 ;  /* 0x00006d00240b7a24 */ /* 0x040fe400078e020b */
[----:B------:R-:W-:Y:S01]  /*1b40*/  IMAD R23, R36, c[0x0][0x1a4], R23 ;  /* 0x0000690024177a24 */ /* 0x000fe200078e0217 */
[----:B------:R-:W-:Y:S05]  /*1b50*/  @!P2 BRA `(.L_x_1) ;  /* 0xfffff1200000a947 */ /* 0x000fea000383ffff */
.L_x_0:
[C---:B------:R-:W-:Y:S01]  /*1b60*/  SHF.L.U32 R6, R3.reuse, 0x4, RZ ;  /* 0x0000000403067819 */ /* 0x040fe200000006ff */
[----:B------:R-:W-:Y:S01]  /*1b70*/  IMAD.MOV.U32 R44, RZ, RZ, c[0x0][0x1c8] ;  /* 0x00007200ff2c7624 */ /* 0x000fe200078e00ff */
[C---:B------:R-:W-:Y:S01]  /*1b80*/  LOP3.LUT R10, R3.reuse, 0x18, RZ, 0xc0, !PT ;  /* 0x00000018030a7812 */ /* 0x040fe200078ec0ff */
[----:B------:R-:W-:Y:S01]  /*1b90*/  IMAD R26, R26, c[0x0][0x1c8], RZ ;  /* 0x000072001a1a7a24 */ /* 0x000fe200078e02ff */
[----:B------:R-:W-:Y:S01]  /*1ba0*/  LOP3.LUT R15, R6, 0x70, RZ, 0xc0, !PT ;  /* 0x00000070060f7812 */ /* 0x000fe200078ec0ff */
[----:B------:R-:W-:Y:S01]  /*1bb0*/  IMAD.SHL.U32 R6, R3, 0x20, RZ ;  /* 0x0000002003067824 */ /* 0x000fe200078e00ff */
[C---:B------:R-:W-:Y:S01]  /*1bc0*/  LEA R16, R10.reuse, R13, 0x5 ;  /* 0x0000000d0a107211 */ /* 0x040fe200078e28ff */
[----:B------:R-:W-:Y:S01]  /*1bd0*/  IMAD.MOV.U32 R61, RZ, RZ, R29 ;  /* 0x000000ffff3d7224 */ /* 0x000fe200078e001d */
[----:B------:R-:W-:Y:S01]  /*1be0*/  LEA.HI R15, R10, R15, RZ, 0x1f ;  /* 0x0000000f0a0f7211 */ /* 0x000fe200078ff8ff */
[----:B------:R-:W-:Y:S01]  /*1bf0*/  IMAD.MOV.U32 R42, RZ, RZ, R7 ;  /* 0x000000ffff2a7224 */ /* 0x000fe200078e0007 */
[----:B------:R-:W-:Y:S01]  /*1c00*/  SHF.R.U32.HI R9, RZ, 0x4, R3 ;  /* 0x00000004ff097819 */ /* 0x000fe20000011603 */
[----:B------:R-:W-:Y:S01]  /*1c10*/  IMAD R3, R4, c[0x0][0x1c0], RZ ;  /* 0x0000700004037a24 */ /* 0x000fe200078e02ff */
[----:B------:R-:W-:Y:S01]  /*1c20*/  LOP3.LUT R10, R6, 0x60, RZ, 0xc0, !PT ;  /* 0x00000060060a7812 */ /* 0x000fe200078ec0ff */
[----:B------:R-:W-:Y:S01]  /*1c30*/  IMAD R6, R27, c[0x0][0x1c4], RZ ;  /* 0x000071001b067a24 */ /* 0x000fe200078e02ff */
[----:B------:R-:W-:Y:S01]  /*1c40*/  SHF.R.U32.HI R13, RZ, 0x1, R5 ;  /* 0x00000001ff0d7819 */ /* 0x000fe20000011605 */
[----:B------:R-:W-:Y:S01]  /*1c50*/  IMAD.SHL.U32 R16, R16, 0x4, RZ ;  /* 0x0000000410107824 */ /* 0x000fe200078e00ff */
[----:B------:R-:W-:Y:S01]  /*1c60*/  LEA R12, R5, R10, 0x2 ;  /* 0x0000000a050c7211 */ /* 0x000fe200078e10ff */
[C---:B------:R-:W-:Y:S01]  /*1c70*/  IMAD.SHL.U32 R5, R3.reuse, 0x2, RZ ;  /* 0x0000000203057824 */ /* 0x040fe200078e00ff */
[----:B------:R-:W-:Y:S01]  /*1c80*/  SHF.L.U32 R10, R6, 0x1, RZ ;  /* 0x00000001060a7819 */ /* 0x000fe200000006ff */
[----:B------:R-:W-:Y:S01]  /*1c90*/  IMAD.HI R3, R3, 0x2, RZ ;  /* 0x0000000203037827 */ /* 0x000fe200078e02ff */
[----:B------:R-:W-:Y:S01]  /*1ca0*/  LOP3.LUT R11, R9, 0x2, RZ, 0xc0, !PT ;  /* 0x00000002090b7812 */ /* 0x000fe200078ec0ff */
[----:B------:R-:W-:Y:S01]  /*1cb0*/  BAR.SYNC.DEFER_BLOCKING 0x0 ;  /* 0x0000000000007b1d */ /* 0x000fe20000010000 */
[----:B------:R-:W-:Y:S01]  /*1cc0*/  IADD3 R46, P1, P2, R10, c[0x0][0x178], R5 ;  /* 0x00005e000a2e7a10 */ /* 0x000fe20007a3e005 */
[----:B------:R-:W-:Y:S01]  /*1cd0*/  IMAD.HI R6, R6, 0x2, RZ ;  /* 0x0000000206067827 */ /* 0x000fe200078e02ff */
[----:B------:R-:W-:-:S02]  /*1ce0*/  LEA R9, R44, R26, 0x3 ;  /* 0x0000001a2c097211 */ /* 0x000fc400078e18ff */
[----:B------:R-:W-:Y:S01]  /*1cf0*/  IADD3 R45, R14, R12, R11 ;  /* 0x0000000c0e2d7210 */ /* 0x000fe20007ffe00b */
[----:B------:R-:W-:Y:S01]  /*1d00*/  FMUL R23, R42, 8388608 ;  /* 0x4b0000002a177820 */ /* 0x000fe20000400000 */
[----:B------:R-:W-:Y:S01]  /*1d10*/  IADD3.X R48, R6, c[0x0][0x17c], R3, P1, P2 ;  /* 0x00005f0006307a10 */ /* 0x000fe20000fe4403 */
[----:B------:R-:W-:Y:S01]  /*1d20*/  IMAD R3, R44, 0x8, R9 ;  /* 0x000000082c037824 */ /* 0x000fe200078e0209 */
[-C--:B------:R-:W-:Y:S01]  /*1d30*/  LEA R10, P2, R9, R46.reuse, 0x1 ;  /* 0x0000002e090a7211 */ /* 0x080fe200078408ff */
[----:B------:R-:W-:Y:S01]  /*1d40*/  IMAD.MOV.U32 R57, RZ, RZ, R31 ;  /* 0x000000ffff397224 */ /* 0x000fe200078e001f */
[----:B------:R-:W-:Y:S01]  /*1d50*/  LOP3.LUT R5, R16, R13, RZ, 0x3c, !PT ;  /* 0x0000000d10057212 */ /* 0x000fe200078e3cff */
[----:B------:R-:W-:Y:S01]  /*1d60*/  IMAD.MOV.U32 R49, RZ, RZ, R2 ;  /* 0x000000ffff317224 */ /* 0x000fe200078e0002 */
[----:B------:R-:W-:Y:S01]  /*1d70*/  LEA R6, R44, R3, 0x3 ;  /* 0x000000032c067211 */ /* 0x000fe200078e18ff */
[----:B------:R-:W-:Y:S01]  /*1d80*/  IMAD.MOV.U32 R55, RZ, RZ, R32 ;  /* 0x000000ffff377224 */ /* 0x000fe200078e0020 */
[-C--:B------:R-:W-:Y:S01]  /*1d90*/  LEA R16, P1, R26, R46.reuse, 0x1 ;  /* 0x0000002e1a107211 */ /* 0x080fe200078208ff */
[----:B------:R-:W-:Y:S01]  /*1da0*/  IMAD.MOV.U32 R51, RZ, RZ, R34 ;  /* 0x000000ffff337224 */ /* 0x000fe200078e0022 */
[----:B------:R-:W-:-:S02]  /*1db0*/  LEA R12, P3, R3, R46, 0x1 ;  /* 0x0000002e030c7211 */ /* 0x000fc400078608ff */
[-C--:B------:R-:W-:Y:S01]  /*1dc0*/  LEA.HI.X.SX32 R11, R9, R48.reuse, 0x1, P2 ;  /* 0x00000030090b7211 */ /* 0x080fe200010f0eff */
[----:B------:R-:W-:Y:S01]  /*1dd0*/  IMAD R9, R44, 0x8, R6 ;  /* 0x000000082c097824 */ /* 0x000fe200078e0206 */
[----:B------:R-:W-:Y:S02]  /*1de0*/  LEA.HI.X.SX32 R17, R26, R48, 0x1, P1 ;  /* 0x000000301a117211 */ /* 0x000fe400008f0eff */
[----:B------:R-:W-:Y:S02]  /*1df0*/  MOV R29, R8 ;  /* 0x00000008001d7202 */ /* 0x000fe40000000f00 */
[----:B------:R-:W-:Y:S01]  /*1e00*/  LEA.HI.X.SX32 R13, R3, R48, 0x1, P3 ;  /* 0x00000030030d7211 */ /* 0x000fe200018f0eff */
[----:B------:R-:W-:Y:S01]  /*1e10*/  IMAD R3, R44, 0x8, R9 ;  /* 0x000000082c037824 */ /* 0x000fe200078e0209 */
[----:B------:R-:W-:Y:S01]  /*1e20*/  LEA R18, P1, R6, R46, 0x1 ;  /* 0x0000002e06127211 */ /* 0x000fe200078208ff */
[C---:B------:R-:W-:Y:S01]  /*1e30*/  FMUL R22, R29.reuse, 8388608 ;  /* 0x4b0000001d167820 */ /* 0x040fe20000400000 */
[----:B------:R-:W-:-:S02]  /*1e40*/  FSETP.GT.AND P2, PT, |R29|, 8.50705917302346158658e+37, PT ;  /* 0x7e8000001d00780b */ /* 0x000fc40003f44200 */
[----:B------:R-:W-:Y:S02]  /*1e50*/  LEA.HI.X.SX32 R19, R6, R48, 0x1, P1 ;  /* 0x0000003006137211 */ /* 0x000fe400008f0eff */
[-C--:B------:R-:W-:Y:S02]  /*1e60*/  LEA R8, P3, R9, R46.reuse, 0x1 ;  /* 0x0000002e09087211 */ /* 0x080fe400078608ff */
[----:B------:R-:W-:Y:S02]  /*1e70*/  LEA R6, P4, R3, R46, 0x1 ;  /* 0x0000002e03067211 */ /* 0x000fe400078808ff */
[-C--:B------:R-:W-:Y:S02]  /*1e80*/  LEA.HI.X.SX32 R9, R9, R48.reuse, 0x1, P3 ;  /* 0x0000003009097211 */ /* 0x080fe400018f0eff */
[----:B------:R-:W-:Y:S02]  /*1e90*/  FSETP.GEU.AND P5, PT, R29, 1.175494350822287508e-38, PT ;  /* 0x008000001d00780b */ /* 0x000fe40003fae000 */
[----:B------:R-:W-:Y:S01]  /*1ea0*/  LEA.HI.X.SX32 R7, R3, R48, 0x1, P4 ;  /* 0x0000003003077211 */ /* 0x000fe200020f0eff */
[----:B------:R-:W-:Y:S01]  /*1eb0*/  @P2 FMUL R57, R57, 0.25 ;  /* 0x3e80000039392820 */ /* 0x000fe20000400000 */
[----:B------:R-:W-:-:S02]  /*1ec0*/  FSETP.GEU.AND P3, PT, R42, 1.175494350822287508e-38, PT ;  /* 0x008000002a00780b */ /* 0x000fc40003f6e000 */
[----:B------:R-:W-:Y:S02]  /*1ed0*/  FSETP.GT.AND P4, PT, |R42|, 8.50705917302346158658e+37, PT ;  /* 0x7e8000002a00780b */ /* 0x000fe40003f84200 */
[----:B------:R-:W-:Y:S02]  /*1ee0*/  MOV R59, R30 ;  /* 0x0000001e003b7202 */ /* 0x000fe40000000f00 */
[----:B------:R-:W-:Y:S02]  /*1ef0*/  MOV R63, R28 ;  /* 0x0000001c003f7202 */ /* 0x000fe40000000f00 */
[----:B------:R-:W-:Y:S01]  /*1f00*/  FSEL R22, R22, R29, !P5 ;  /* 0x0000001d16167208 */ /* 0x000fe20006800000 */
[----:B------:R-:W-:Y:S01]  /*1f10*/  @P2 FMUL R59, R59, 0.25 ;  /* 0x3e8000003b3b2820 */ /* 0x000fe20000400000 */
[----:B------:R-:W-:Y:S02]  /*1f20*/  FSEL R28, RZ, -23, P5 ;  /* 0xc1b80000ff1c7808 */ /* 0x000fe40002800000 */
[----:B------:R-:W-:-:S02]  /*1f30*/  FSEL R23, R23, R42, !P3 ;  /* 0x0000002a17177208 */ /* 0x000fc40005800000 */
[C---:B------:R-:W-:Y:S01]  /*1f40*/  FSETP.GEU.AND P5, PT, |R42|.reuse, 1.175494350822287508e-38, PT ;  /* 0x008000002a00780b */ /* 0x040fe20003fae200 */
[----:B------:R-:W-:Y:S01]  /*1f50*/  @P4 FMUL R42, R42, 0.25 ;  /* 0x3e8000002a2a4820 */ /* 0x000fe20000400000 */
[C---:B------:R-:W-:Y:S01]  /*1f60*/  FSETP.GEU.AND P1, PT, |R29|.reuse, 1.175494350822287508e-38, PT ;  /* 0x008000001d00780b */ /* 0x040fe20003f2e200 */
[----:B------:R-:W-:Y:S01]  /*1f70*/  @P2 FMUL R29, R29, 0.25 ;  /* 0x3e8000001d1d2820 */ /* 0x000fe20000400000 */
[----:B------:R-:W-:Y:S01]  /*1f80*/  MOV R47, R0 ;  /* 0x00000000002f7202 */ /* 0x000fe20000000f00 */
[C---:B------:R-:W-:Y:S01]  /*1f90*/  FMUL R0, R49.reuse, 8388608 ;  /* 0x4b00000031007820 */ /* 0x040fe20000400000 */
[----:B------:R-:W-:Y:S01]  /*1fa0*/  FSETP.GEU.AND P2, PT, R49, 1.175494350822287508e-38, PT ;  /* 0x008000003100780b */ /* 0x000fe20003f4e000 */
[----:B------:R-:W-:Y:S01]  /*1fb0*/  @P4 FMUL R61, R61, 0.25 ;  /* 0x3e8000003d3d4820 */ /* 0x000fe20000400000 */
[----:B------:R-:W-:Y:S01]  /*1fc0*/  IADD3 R2, R23, -0x3f3504f3, RZ ;  /* 0xc0cafb0d17027810 */ /* 0x000fe20007ffe0ff */
[----:B------:R-:W-:Y:S01]  /*1fd0*/  FMUL R24, R47, 8388608 ;  /* 0x4b0000002f187820 */ /* 0x000fe20000400000 */
[----:B------:R-:W-:Y:S01]  /*1fe0*/  FSEL R25, RZ, -23, P3 ;  /* 0xc1b80000ff197808 */ /* 0x000fe20001800000 */
[----:B------:R-:W-:Y:S01]  /*1ff0*/  @P4 FMUL R63, R63, 0.25 ;  /* 0x3e8000003f3f4820 */ /* 0x000fe20000400000 */
[----:B------:R-:W-:Y:S01]  /*2000*/  FSETP.GEU.AND P3, PT, R47, 1.175494350822287508e-38, PT ;  /* 0x008000002f00780b */ /* 0x000fe20003f6e000 */
[----:B------:R-:W-:Y:S01]  /*2010*/  @!P5 FMUL R42, R42, 16777216 ;  /* 0x4b8000002a2ad820 */ /* 0x000fe20000400000 */
[----:B------:R-:W-:Y:S01]  /*2020*/  FSEL R0, R0, R49, !P2 ;  /* 0x0000003100007208 */ /* 0x000fe20005000000 */
[----:B------:R-:W-:Y:S01]  /*2030*/  @!P1 FMUL R29, R29, 16777216 ;  /* 0x4b8000001d1d9820 */ /* 0x000fe20000400000 */
[----:B------:R-:W-:Y:S01]  /*2040*/  FSEL R36, RZ, -23, P2 ;  /* 0xc1b80000ff247808 */ /* 0x000fe20001000000 */
[----:B------:R-:W-:Y:S01]  /*2050*/  @!P1 FMUL R57, R57, 16777216 ;  /* 0x4b80000039399820 */ /* 0x000fe20000400000 */
[----:B------:R-:W-:Y:S01]  /*2060*/  LOP3.LUT R30, R2, 0xff800000, RZ, 0xc0, !PT ;  /* 0xff800000021e7812 */ /* 0x000fe200078ec0ff */
[----:B------:R-:W0:Y:S01]  /*2070*/  MUFU.RCP R42, R42 ;  /* 0x0000002a002a7308 */ /* 0x000e220000001000 */
[----:B------:R-:W-:Y:S01]  /*2080*/  FSETP.GT.AND P2, PT, |R47|, 8.50705917302346158658e+37, PT ;  /* 0x7e8000002f00780b */ /* 0x000fe20003f44200 */
[----:B------:R-:W-:Y:S01]  /*2090*/  @!P1 FMUL R59, R59, 16777216 ;  /* 0x4b8000003b3b9820 */ /* 0x000fe20000400000 */
[----:B------:R-:W-:Y:S01]  /*20a0*/  IADD3 R2, R22, -0x3f3504f3, RZ ;  /* 0xc0cafb0d16027810 */ /* 0x000fe20007ffe0ff */
[----:B------:R-:W-:Y:S01]  /*20b0*/  @!P5 FMUL R61, R61, 16777216 ;  /* 0x4b8000003d3dd820 */ /* 0x000fe20000400000 */
[----:B------:R-:W-:Y:S01]  /*20c0*/  FSEL R24, R24, R47, !P3 ;  /* 0x0000002f18187208 */ /* 0x000fe20005800000 */
[----:B------:R-:W-:Y:S01]  /*20d0*/  @!P5 FMUL R63, R63, 16777216 ;  /* 0x4b8000003f3fd820 */ /* 0x000fe20000400000 */
[----:B------:R-:W-:Y:S01]  /*20e0*/  FSEL R38, RZ, -23, P3 ;  /* 0xc1b80000ff267808 */ /* 0x000fe20001800000 */
[----:B------:R-:W-:Y:S01]  /*20f0*/  MUFU.RCP R40, R29 ;  /* 0x0000001d00287308 */ /* 0x000fe20000001000 */
[----:B------:R-:W-:-:S02]  /*2100*/  FSETP.GEU.AND P3, PT, |R47|, 1.175494350822287508e-38, PT ;  /* 0x008000002f00780b */ /* 0x000fc40003f6e200 */
[----:B------:R-:W-:Y:S02]  /*2110*/  LOP3.LUT R31, R2, 0xff800000, RZ, 0xc0, !PT ;  /* 0xff800000021f7812 */ /* 0x000fe400078ec0ff */
[----:B------:R-:W-:Y:S01]  /*2120*/  IADD3 R2, R0, -0x3f3504f3, RZ ;  /* 0xc0cafb0d00027810 */ /* 0x000fe20007ffe0ff */
[----:B------:R-:W-:Y:S01]  /*2130*/  @P2 FMUL R47, R47, 0.25 ;  /* 0x3e8000002f2f2820 */ /* 0x000fe20000400000 */
[----:B------:R-:W-:Y:S01]  /*2140*/  FSETP.GT.AND P4, PT, |R49|, 8.50705917302346158658e+37, PT ;  /* 0x7e8000003100780b */ /* 0x000fe20003f84200 */
[----:B------:R-:W1:Y:S01]  /*2150*/  I2F R26, R30 ;  /* 0x0000001e001a7306 */ /* 0x000e620000201400 */
[----:B------:R-:W-:Y:S01]  /*2160*/  LOP3.LUT R37, R2, 0xff800000, RZ, 0xc0, !PT ;  /* 0xff80000002257812 */ /* 0x000fe200078ec0ff */
[----:B------:R-:W-:Y:S01]  /*2170*/  @P2 FMUL R51, R51, 0.25 ;  /* 0x3e80000033332820 */ /* 0x000fe20000400000 */
[----:B------:R-:W-:Y:S02]  /*2180*/  IADD3 R2, R24, -0x3f3504f3, RZ ;  /* 0xc0cafb0d18027810 */ /* 0x000fe40007ffe0ff */
[----:B------:R-:W-:Y:S01]  /*2190*/  FSETP.GEU.AND P1, PT, |R49|, 1.175494350822287508e-38, PT ;  /* 0x008000003100780b */ /* 0x000fe20003f2e200 */
[----:B------:R-:W-:Y:S01]  /*21a0*/  @!P3 FMUL R47, R47, 16777216 ;  /* 0x4b8000002f2fb820 */ /* 0x000fe20000400000 */
[----:B------:R-:W-:Y:S01]  /*21b0*/  LOP3.LUT R41, R2, 0xff800000, RZ, 0xc0, !PT ;  /* 0xff80000002297812 */ /* 0x000fe200078ec0ff */
[----:B------:R-:W2:Y:S01]  /*21c0*/  I2F R29, R31 ;  /* 0x0000001f001d7306 */ /* 0x000ea20000201400 */
[----:B------:R-:W-:Y:S01]  /*21d0*/  MOV R53, R33 ;  /* 0x0000002100357202 */ /* 0x000fe20000000f00 */
[----:B------:R-:W-:Y:S01]  /*21e0*/  @!P3 FMUL R51, R51, 16777216 ;  /* 0x4b8000003333b820 */ /* 0x000fe20000400000 */
[----:B------:R-:W-:Y:S01]  /*21f0*/  MOV R33, R35 ;  /* 0x0000002300217202 */ /* 0x000fe20000000f00 */
[----:B------:R-:W-:Y:S01]  /*2200*/  @P4 FMUL R49, R49, 0.25 ;  /* 0x3e80000031314820 */ /* 0x000fe20000400000 */
[----:B------:R-:W-:Y:S01]  /*2210*/  ISETP.GE.U32.AND P5, PT, R22, 0x7f800000, PT ;  /* 0x7f8000001600780c */ /* 0x000fe20003fa6070 */
[----:B0-----:R-:W-:Y:S01]  /*2220*/  FMUL R35, R42, R61 ;  /* 0x0000003d2a237220 */ /* 0x001fe20000400000 */
[----:B------:R-:W-:Y:S01]  /*2230*/  LEA R21, R44, R3, 0x3 ;  /* 0x000000032c157211 */ /* 0x000fe200078e18ff */
[----:B------:R0:W3:Y:S01]  /*2240*/  I2F R39, R37 ;  /* 0x0000002500277306 */ /* 0x0000e20000201400 */
[----:B-1----:R-:W-:Y:S01]  /*2250*/  FFMA.FTZ R25, R26, 1.1920928955078125e-07, R25 ;  /* 0x340000001a197823 */ /* 0x002fe20000010019 */
[----:B------:R-:W-:Y:S01]  /*2260*/  ISETP.GE.U32.AND P0, PT, R52, 0x20, PT ;  /* 0x000000203400780c */ /* 0x000fe20003f06070 */
[----:B------:R-:W-:Y:S01]  /*2270*/  @!P1 FMUL R49, R49, 16777216 ;  /* 0x4b80000031319820 */ /* 0x000fe20000400000 */
[----:B------:R-:W-:Y:S01]  /*2280*/  LEA R20, P6, R21, R46, 0x1 ;  /* 0x0000002e15147211 */ /* 0x000fe200078c08ff */
[----:B------:R-:W-:Y:S01]  /*2290*/  FMUL R42, R42, R63 ;  /* 0x0000003f2a2a7220 */ /* 0x000fe20000400000 */
[----:B------:R-:W-:Y:S01]  /*22a0*/  LEA R44, R44, R21, 0x3 ;  /* 0x000000152c2c7211 */ /* 0x000fe200078e18ff */
[----:B------:R-:W-:Y:S01]  /*22b0*/  @P2 FMUL R33, R33, 0.25 ;  /* 0x3e80000021212820 */ /* 0x000fe20000400000 */
[----:B------:R1:W4:Y:S01]  /*22c0*/  I2F R43, R41 ;  /* 0x00000029002b7306 */ /* 0x0003220000201400 */
[----:B--2---:R-:W-:Y:S01]  /*22d0*/  FFMA.FTZ R26, R29, 1.1920928955078125e-07, R28 ;  /* 0x340000001d1a7823 */ /* 0x004fe2000001001c */
[----:B------:R-:W-:Y:S01]  /*22e0*/  F2FP.PACK_AB R42, R35, R42 ;  /* 0x0000002a232a723e */ /* 0x000fe200000000ff */
[----:B------:R-:W-:Y:S01]  /*22f0*/  @!P3 FMUL R33, R33, 16777216 ;  /* 0x4b8000002121b820 */ /* 0x000fe20000400000 */
[C---:B0-----:R-:W-:Y:S01]  /*2300*/  IADD3 R37, R0.reuse, -R37, RZ ;  /* 0x8000002500257210 */ /* 0x041fe20007ffe0ff */
[----:B------:R-:W-:Y:S01]  /*2310*/  @P4 FMUL R53, R53, 0.25 ;  /* 0x3e80000035354820 */ /* 0x000fe20000400000 */
[----:B------:R-:W-:Y:S01]  /*2320*/  ISETP.GE.U32.AND P3, PT, R0, 0x7f800000, PT ;  /* 0x7f8000000000780c */ /* 0x000fe20003f66070 */
[----:B------:R-:W-:Y:S01]  /*2330*/  @P4 FMUL R55, R55, 0.25 ;  /* 0x3e80000037374820 */ /* 0x000fe20000400000 */
[----:B------:R-:W0:Y:S01]  /*2340*/  MUFU.RCP R32, R47 ;  /* 0x0000002f00207308 */ /* 0x000e220000001000 */
[----:B---3--:R-:W-:Y:S01]  /*2350*/  FFMA.FTZ R28, R39, 1.1920928955078125e-07, R36 ;  /* 0x34000000271c7823 */ /* 0x008fe20000010024 */
[----:B------:R2:W-:Y:S01]  /*2360*/  STS.U16 [R45], R42 ;  /* 0x0000002a2d007388 */ /* 0x0005e20000000400 */
[----:B------:R-:W-:Y:S01]  /*2370*/  FMUL R36, R40, R57 ;  /* 0x0000003928247220 */ /* 0x000fe20000400000 */
[----:B-1----:R-:W-:Y:S01]  /*2380*/  IADD3 R41, R24, -R41, RZ ;  /* 0x8000002918297210 */ /* 0x002fe20007ffe0ff */
[----:B------:R-:W-:Y:S01]  /*2390*/  FMUL R39, R40, R59 ;  /* 0x0000003b28277220 */ /* 0x000fe20000400000 */
[C---:B------:R-:W-:Y:S01]  /*23a0*/  ISETP.GE.U32.AND P4, PT, R23.reuse, 0x7f800000, PT ;  /* 0x7f8000001700780c */ /* 0x040fe20003f86070 */
[----:B------:R-:W-:Y:S01]  /*23b0*/  IMAD.IADD R30, R23, 0x1, -R30 ;  /* 0x00000001171e7824 */ /* 0x000fe200078e0a1e */
[----:B------:R-:W1:Y:S01]  /*23c0*/  MUFU.RCP R34, R49 ;  /* 0x0000003100227308 */ /* 0x000e620000001000 */
[----:B----4-:R-:W-:Y:S01]  /*23d0*/  FFMA.FTZ R29, R43, 1.1920928955078125e-07, R38 ;  /* 0x340000002b1d7823 */ /* 0x010fe20000010026 */
[----:B------:R-:W-:Y:S01]  /*23e0*/  F2FP.PACK_AB R36, R36, R39 ;  /* 0x000000272424723e */ /* 0x000fe200000000ff */
[----:B------:R-:W-:Y:S01]  /*23f0*/  @!P1 FMUL R53, R53, 16777216 ;  /* 0x4b80000035359820 */ /* 0x000fe20000400000 */
[----:B------:R-:W-:Y:S01]  /*2400*/  PRMT R39, R42, 0x7632, R39 ;  /* 0x000076322a277816 */ /* 0x000fe20000000027 */
[----:B------:R-:W-:Y:S01]  /*2410*/  @!P1 FMUL R55, R55, 16777216 ;  /* 0x4b80000037379820 */ /* 0x000fe20000400000 */
[----:B------:R-:W-:Y:S01]  /*2420*/  LOP3.LUT R38, R45, 0x20, RZ, 0x3c, !PT ;  /* 0x000000202d267812 */ /* 0x000fe200078e3cff */
[----:B------:R-:W-:Y:S01]  /*2430*/  FADD R30, R30, -1 ;  /* 0xbf8000001e1e7421 */ /* 0x000fe20000000000 */
[----:B------:R-:W-:Y:S01]  /*2440*/  PRMT R40, R36, 0x7632, R40 ;  /* 0x0000763224287816 */ /* 0x000fe20000000028 */
[C---:B0-----:R-:W-:Y:S01]  /*2450*/  FMUL R33, R32.reuse, R33 ;  /* 0x0000002120217220 */ /* 0x041fe20000400000 */
[----:B------:R-:W-:Y:S01]  /*2460*/  STS.U16 [R45+0x80], R39 ;  /* 0x000080272d007388 */ /* 0x000fe20000000400 */
[----:B------:R-:W-:Y:S01]  /*2470*/  FMUL R32, R32, R51 ;  /* 0x0000003320207220 */ /* 0x000fe20000400000 */
[----:B------:R-:W-:Y:S01]  /*2480*/  ISETP.GE.U32.AND P1, PT, R24, 0x7f800000, PT ;  /* 0x7f8000001800780c */ /* 0x000fe20003f26070 */
[----:B------:R-:W-:Y:S01]  /*2490*/  FADD R37, R37, -1 ;  /* 0xbf80000025257421 */ /* 0x000fe20000000000 */
[----:B------:R0:W-:Y:S01]  /*24a0*/  STS.U16 [R38+0x400], R36 ;  /* 0x0004002426007388 */ /* 0x0001e20000000400 */
[----:B------:R-:W-:Y:S01]  /*24b0*/  FADD R41, R41, -1 ;  /* 0xbf80000029297421 */ /* 0x000fe20000000000 */
[----:B------:R-:W-:Y:S01]  /*24c0*/  F2FP.PACK_AB R32, R33, R32 ;  /* 0x000000202120723e */ /* 0x000fe200000000ff */
[C---:B-1----:R-:W-:Y:S01]  /*24d0*/  FMUL R35, R34.reuse, R53 ;  /* 0x0000003522237220 */ /* 0x042fe20000400000 */
[----:B------:R1:W-:Y:S01]  /*24e0*/  STS.U16 [R38+0x480], R40 ;  /* 0x0004802826007388 */ /* 0x0003e20000000400 */
[----:B------:R-:W-:Y:S01]  /*24f0*/  FMUL R34, R34, R55 ;  /* 0x0000003722227220 */ /* 0x000fe20000400000 */
[----:B--2---:R-:W-:-:S02]  /*2500*/  PRMT R42, R32, 0x7610, R42 ;  /* 0x00007610202a7816 */ /* 0x004fc4000000002a */
[----:B------:R-:W-:Y:S02]  /*2510*/  LOP3.LUT R33, R45, 0x40, RZ, 0x3c, !PT ;  /* 0x000000402d217812 */ /* 0x000fe400078e3cff */
[----:B0-----:R-:W-:Y:S02]  /*2520*/  MOV R36, 0x3dc6b27f ;  /* 0x3dc6b27f00247802 */ /* 0x001fe40000000f00 */
[----:B------:R-:W-:Y:S02]  /*2530*/  F2FP.PACK_AB R34, R35, R34 ;  /* 0x000000222322723e */ /* 0x000fe400000000ff */
[----:B-1----:R-:W-:Y:S01]  /*2540*/  PRMT R38, R32, 0x7632, R38 ;  /* 0x0000763220267816 */ /* 0x002fe20000000026 */
[----:B------:R-:W-:Y:S01]  /*2550*/  IMAD.IADD R32, R22, 0x1, -R31 ;  /* 0x0000000116207824 */ /* 0x000fe200078e0a1f */
[----:B------:R-:W-:Y:S01]  /*2560*/  PRMT R43, R34, 0x7632, R43 ;  /* 0x00007632222b7816 */ /* 0x000fe2000000002b */
[----:B------:R-:W-:Y:S01]  /*2570*/  FFMA.FTZ R31, R30, R36, -0.16845393180847167969 ;  /* 0xbe2c7f301e1f7423 */ /* 0x000fe20000010024 */
[----:B------:R-:W-:Y:S01]  /*2580*/  LOP3.LUT R35, R45, 0x60, RZ, 0x3c, !PT ;  /* 0x000000602d237812 */ /* 0x000fe200078e3cff */
[----:B------:R0:W-:Y:S01]  /*2590*/  STS.U16 [R33+0x800], R34 ;  /* 0x0008002221007388 */ /* 0x0001e20000000400 */
[----:B------:R-:W-:Y:S01]  /*25a0*/  FADD R32, R32, -1 ;  /* 0xbf80000020207421 */ /* 0x000fe20000000000 */
[----:B------:R-:W-:Y:S01]  /*25b0*/  FSETP.NEU.AND P2, PT, R23, RZ, PT ;  /* 0x000000ff1700720b */ /* 0x000fe20003f4d000 */
[----:B------:R-:W-:Y:S01]  /*25c0*/  FFMA.FTZ R31, R30, R31, 0.1716887056827545166 ;  /* 0x3e2fcf2a1e1f7423 */ /* 0x000fe2000001001f */
[----:B------:R1:W-:Y:S01]  /*25d0*/  STS.U16 [R33+0x880], R43 ;  /* 0x0008802b21007388 */ /* 0x0003e20000000400 */
[----:B------:R-:W-:-:S02]  /*25e0*/  LEA.HI.X.SX32 R21, R21, R48, 0x1, P6 ;  /* 0x0000003015157211 */ /* 0x000fc400030f0eff */
[----:B------:R-:W-:Y:S01]  /*25f0*/  FFMA.FTZ R31, R30, R31, -0.17900948226451873779 ;  /* 0xbe374e431e1f7423 */ /* 0x000fe2000001001f */
[----:B------:R-:W-:Y:S01]  /*2600*/  STS.U16 [R35+0xc00], R42 ;  /* 0x000c002a23007388 */ /* 0x000fe20000000400 */
[----:B------:R-:W-:Y:S01]  /*2610*/  LEA R2, P6, R44, R46, 0x1 ;  /* 0x0000002e2c027211 */ /* 0x000fe200078c08ff */
[-C--:B0-----:R-:W-:Y:S02]  /*2620*/  FFMA.FTZ R34, R37, R36.reuse, -0.16845393180847167969 ;  /* 0xbe2c7f3025227423 */ /* 0x081fe40000010024 */
[----:B------:R-:W-:Y:S01]  /*2630*/  FFMA.FTZ R31, R30, R31, 0.20512372255325317383 ;  /* 0x3e520bf41e1f7423 */ /* 0x000fe2000001001f */
[----:B------:R-:W-:Y:S01]  /*2640*/  STS.U16 [R35+0xc80], R38 ;  /* 0x000c802623007388 */ /* 0x000fe20000000400 */
[----:B-1----:R-:W-:Y:S01]  /*2650*/  FFMA.FTZ R33, R32, R36, -0.16845393180847167969 ;  /* 0xbe2c7f3020217423 */ /* 0x002fe20000010024 */
[----:B------:R-:W-:Y:S01]  /*2660*/  LEA.HI.X.SX32 R3, R44, R48, 0x1, P6 ;  /* 0x000000302c037211 */ /* 0x000fe200030f0eff */
[----:B------:R-:W-:Y:S01]  /*2670*/  FFMA.FTZ R31, R30, R31, -0.24046532809734344482 ;  /* 0xbe763c8b1e1f7423 */ /* 0x000fe2000001001f */
[----:B------:R-:W-:Y:S01]  /*2680*/  BAR.SYNC.DEFER_BLOCKING 0x0 ;  /* 0x0000000000007b1d */ /* 0x000fe20000010000 */
[----:B------:R-:W-:-:S02]  /*2690*/  FFMA.FTZ R33, R32, R33, 0.1716887056827545166 ;  /* 0x3e2fcf2a20217423 */ /* 0x000fc40000010021 */
[----:B------:R-:W-:Y:S02]  /*26a0*/  FFMA.FTZ R31, R30, R31, 0.28857114911079406738 ;  /* 0x3e93bf991e1f7423 */ /* 0x000fe4000001001f */
[----:B------:R-:W-:Y:S02]  /*26b0*/  FFMA.FTZ R33, R32, R33, -0.17900948226451873779 ;  /* 0xbe374e4320217423 */ /* 0x000fe40000010021 */
[C---:B------:R-:W-:Y:S02]  /*26c0*/  FFMA.FTZ R31, R30.reuse, R31, -0.36067417263984680176 ;  /* 0xbeb8aa491e1f7423 */ /* 0x040fe4000001001f */
[----:B------:R-:W-:Y:S02]  /*26d0*/  FFMA.FTZ R36, R41, R36, -0.16845393180847167969 ;  /* 0xbe2c7f3029247423 */ /* 0x000fe40000010024 */
[----:B------:R-:W-:Y:S02]  /*26e0*/  FFMA.FTZ R31, R30, R31, 0.48089820146560668945 ;  /* 0x3ef6384a1e1f7423 */ /* 0x000fe4000001001f */
[----:B------:R-:W-:-:S02]  /*26f0*/  FFMA.FTZ R34, R37, R34, 0.1716887056827545166 ;  /* 0x3e2fcf2a25227423 */ /* 0x000fc40000010022 */
[----:B------:R-:W-:Y:S02]  /*2700*/  FFMA.FTZ R31, R30, R31, -0.72134751081466674805 ;  /* 0xbf38aa3b1e1f7423 */ /* 0x000fe4000001001f */
[----:B------:R-:W-:Y:S02]  /*2710*/  FFMA.FTZ R33, R32, R33, 0.20512372255325317383 ;  /* 0x3e520bf420217423 */ /* 0x000fe40000010021 */
[----:B------:R-:W-:Y:S02]  /*2720*/  FMUL R31, R30, R31 ;  /* 0x0000001f1e1f7220 */ /* 0x000fe40000400000 */
[----:B------:R-:W-:Y:S02]  /*2730*/  FFMA.FTZ R36, R41, R36, 0.1716887056827545166 ;  /* 0x3e2fcf2a29247423 */ /* 0x000fe40000010024 */
[----:B------:R-:W-:Y:S01]  /*2740*/  FFMA.FTZ R34, R37, R34, -0.17900948226451873779 ;  /* 0xbe374e4325227423 */ /* 0x000fe20000010022 */
[----:B------:R-:W0:Y:S01]  /*2750*/  LDS R35, [R5] ;  /* 0x0000000005237984 */ /* 0x000e220000000800 */
[----:B------:R-:W-:-:S02]  /*2760*/  FFMA.FTZ R33, R32, R33, -0.24046532809734344482 ;  /* 0xbe763c8b20217423 */ /* 0x000fc40000010021 */
[----:B------:R-:W-:Y:S01]  /*2770*/  FMUL R31, R30, R31 ;  /* 0x0000001f1e1f7220 */ /* 0x000fe20000400000 */
[----:B------:R-:W1:Y:S01]  /*2780*/  LDS R39, [R5+0x100] ;  /* 0x0001000005277984 */ /* 0x000e620000000800 */
[----:B------:R-:W-:Y:S02]  /*2790*/  FFMA.FTZ R36, R41, R36, -0.17900948226451873779 ;  /* 0xbe374e4329247423 */ /* 0x000fe40000010024 */
[----:B------:R-:W-:Y:S01]  /*27a0*/  FFMA.FTZ R34, R37, R34, 0.20512372255325317383 ;  /* 0x3e520bf425227423 */ /* 0x000fe20000010022 */
[----:B------:R-:W2:Y:S01]  /*27b0*/  LDS R43, [R5+0x300] ;  /* 0x00030000052b7984 */ /* 0x000ea20000000800 */
[----:B------:R-:W-:Y:S02]  /*27c0*/  FFMA.FTZ R33, R32, R33, 0.28857114911079406738 ;  /* 0x3e93bf9920217423 */ /* 0x000fe40000010021 */
[----:B------:R-:W-:Y:S02]  /*27d0*/  FFMA.FTZ R36, R41, R36, 0.20512372255325317383 ;  /* 0x3e520bf429247423 */ /* 0x000fe40000010024 */
[----:B------:R-:W-:-:S02]  /*27e0*/  FFMA.FTZ R34, R37, R34, -0.24046532809734344482 ;  /* 0xbe763c8b25227423 */ /* 0x000fc40000010022 */
[----:B------:R-:W-:Y:S02]  /*27f0*/  FFMA.FTZ R30, R30, 1.4426950216293334961, R31 ;  /* 0x3fb8aa3b1e1e7823 */ /* 0x000fe4000001001f */
[----:B------:R-:W3:Y:S01]  /*2800*/  LDS R31, [R5+0x200] ;  /* 0x00020000051f7984 */ /* 0x000ee20000000800 */
[C---:B------:R-:W-:Y:S02]  /*2810*/  FFMA.FTZ R33, R32.reuse, R33, -0.36067417263984680176 ;  /* 0xbeb8aa4920217423 */ /* 0x040fe40000010021 */
[----:B------:R-:W-:Y:S02]  /*2820*/  FFMA.FTZ R36, R41, R36, -0.24046532809734344482 ;  /* 0xbe763c8b29247423 */ /* 0x000fe40000010024 */
[----:B------:R-:W-:Y:S02]  /*2830*/  FFMA.FTZ R34, R37, R34, 0.28857114911079406738 ;  /* 0x3e93bf9925227423 */ /* 0x000fe40000010022 */
[----:B------:R-:W-:Y:S02]  /*2840*/  FFMA.FTZ R33, R32, R33, 0.48089820146560668945 ;  /* 0x3ef6384a20217423 */ /* 0x000fe40000010021 */
[----:B------:R-:W-:-:S02]  /*2850*/  FFMA.FTZ R36, R41, R36, 0.28857114911079406738 ;  /* 0x3e93bf9929247423 */ /* 0x000fc40000010024 */
[----:B------:R-:W-:Y:S02]  /*2860*/  FFMA.FTZ R34, R37, R34, -0.36067417263984680176 ;  /* 0xbeb8aa4925227423 */ /* 0x000fe40000010022 */
[C---:B------:R-:W-:Y:S02]  /*2870*/  FFMA.FTZ R33, R32.reuse, R33, -0.72134751081466674805 ;  /* 0xbf38aa3b20217423 */ /* 0x040fe40000010021 */
[----:B------:R-:W-:Y:S02]  /*2880*/  FFMA.FTZ R36, R41, R36, -0.36067417263984680176 ;  /* 0xbeb8aa4929247423 */ /* 0x000fe40000010024 */
[----:B------:R-:W-:Y:S02]  /*2890*/  FFMA.FTZ R34, R37, R34, 0.48089820146560668945 ;  /* 0x3ef6384a25227423 */ /* 0x000fe40000010022 */
[----:B------:R-:W-:Y:S02]  /*28a0*/  FMUL R33, R32, R33 ;  /* 0x0000002120217220 */ /* 0x000fe40000400000 */
[----:B------:R-:W-:-:S02]  /*28b0*/  FFMA.FTZ R36, R41, R36, 0.48089820146560668945 ;  /* 0x3ef6384a29247423 */ /* 0x000fc40000010024 */
[----:B------:R-:W-:Y:S01]  /*28c0*/  FFMA.FTZ R34, R37, R34, -0.72134751081466674805 ;  /* 0xbf38aa3b25227423 */ /* 0x000fe20000010022 */
[----:B0-----:R1:W-:Y:S01]  /*28d0*/  STG.E.U16 [R16.64], R35 ;  /* 0x0000002310007986 */ /* 0x0013e2000c101504 */
[C---:B------:R-:W-:Y:S02]  /*28e0*/  FMUL R33, R32.reuse, R33 ;  /* 0x0000002120217220 */ /* 0x040fe40000400000 */
[----:B------:R-:W-:Y:S02]  /*28f0*/  FFMA.FTZ R36, R41, R36, -0.72134751081466674805 ;  /* 0xbf38aa3b29247423 */ /* 0x000fe40000010024 */
[----:B------:R-:W-:Y:S02]  /*2900*/  FMUL R34, R37, R34 ;  /* 0x0000002225227220 */ /* 0x000fe40000400000 */
[----:B------:R-:W-:Y:S02]  /*2910*/  FFMA.FTZ R33, R32, 1.4426950216293334961, R33 ;  /* 0x3fb8aa3b20217823 */ /* 0x000fe40000010021 */
[----:B------:R-:W-:-:S02]  /*2920*/  FADD R25, R25, R30 ;  /* 0x0000001e19197221 */ /* 0x000fc40000000000 */
[----:B------:R-:W-:Y:S01]  /*2930*/  @P4 IMAD.MOV.U32 R30, RZ, RZ, 0x7f800000 ;  /* 0x7f800000ff1e4424 */ /* 0x000fe200078e00ff */
[----:B-1----:R-:W-:Y:S01]  /*2940*/  PRMT R17, R39, 0x7632, R17 ;  /* 0x0000763227117816 */ /* 0x002fe20000000011 */
[----:B------:R-:W-:Y:S02]  /*2950*/  FMUL R36, R41, R36 ;  /* 0x0000002429247220 */ /* 0x000fe40000400000 */
[----:B------:R-:W-:Y:S02]  /*2960*/  FMUL R34, R37, R34 ;  /* 0x0000002225227220 */ /* 0x000fe40000400000 */
[----:B------:R-:W-:Y:S01]  /*2970*/  FADD R26, R26, R33 ;  /* 0x000000211a1a7221 */ /* 0x000fe20000000000 */
[----:B------:R-:W-:Y:S01]  /*2980*/  @P5 MOV R33, 0x7f800000 ;  /* 0x7f80000000215802 */ /* 0x000fe20000000f00 */
[----:B------:R-:W-:Y:S01]  /*2990*/  @P4 FFMA.FTZ R25, R23, R30, +INF ;  /* 0x7f80000017194423 */ /* 0x000fe2000001001e */
[----:B------:R-:W-:Y:S01]  /*29a0*/  @P3 MOV R23, 0x7f800000 ;  /* 0x7f80000000173802 */ /* 0x000fe20000000f00 */
[----:B------:R-:W-:Y:S01]  /*29b0*/  FMUL R36, R41, R36 ;  /* 0x0000002429247220 */ /* 0x000fe20000400000 */
[----:B------:R-:W-:Y:S01]  /*29c0*/  FSETP.NEU.AND P4, PT, R22, RZ, PT ;  /* 0x000000ff1600720b */ /* 0x000fe20003f8d000 */
[----:B------:R-:W-:Y:S01]  /*29d0*/  FFMA.FTZ R37, R37, 1.4426950216293334961, R34 ;  /* 0x3fb8aa3b25257823 */ /* 0x000fe20000010022 */
[----:B------:R-:W-:Y:S01]  /*29e0*/  FSEL R25, R25, -INF , P2 ;  /* 0xff80000019197808 */ /* 0x000fe20001000000 */
[----:B------:R-:W-:-:S02]  /*29f0*/  FFMA.FTZ R36, R41, 1.4426950216293334961, R36 ;  /* 0x3fb8aa3b29247823 */ /* 0x000fc40000010024 */
[----:B------:R-:W-:Y:S02]  /*2a00*/  FADD R28, R28, R37 ;  /* 0x000000251c1c7221 */ /* 0x000fe40000000000 */
[----:B------:R-:W-:Y:S01]  /*2a10*/  @P5 FFMA.FTZ R26, R22, R33, +INF ;  /* 0x7f800000161a5423 */ /* 0x000fe20000010021 */
[----:B------:R-:W-:Y:S01]  /*2a20*/  PRMT R22, R35, 0x7632, R22 ;  /* 0x0000763223167816 */ /* 0x000fe20000000016 */
[----:B------:R-:W-:Y:S01]  /*2a30*/  @P1 IMAD.MOV.U32 R5, RZ, RZ, 0x7f800000 ;  /* 0x7f800000ff051424 */ /* 0x000fe200078e00ff */
[C---:B------:R-:W-:Y:S01]  /*2a40*/  FSETP.NEU.AND P5, PT, R0.reuse, RZ, PT ;  /* 0x000000ff0000720b */ /* 0x040fe20003fad000 */
[----:B------:R-:W-:Y:S01]  /*2a50*/  @P3 FFMA.FTZ R28, R0, R23, +INF ;  /* 0x7f800000001c3423 */ /* 0x000fe20000010017 */
[C---:B------:R-:W-:Y:S01]  /*2a60*/  FSETP.NEU.AND P3, PT, R24.reuse, RZ, PT ;  /* 0x000000ff1800720b */ /* 0x040fe20003f6d000 */
[----:B------:R-:W-:Y:S01]  /*2a70*/  FADD R29, R29, R36 ;  /* 0x000000241d1d7221 */ /* 0x000fe20000000000 */
[----:B------:R-:W-:Y:S01]  /*2a80*/  STG.E.U16 [R10.64], R22 ;  /* 0x000000160a007986 */ /* 0x000fe2000c101504 */
[----:B------:R-:W-:Y:S01]  /*2a90*/  @P1 FFMA.FTZ R29, R24, R5, +INF ;  /* 0x7f800000181d1423 */ /* 0x000fe20000010005 */
[----:B------:R-:W-:Y:S01]  /*2aa0*/  FSEL R5, R28, -INF , P5 ;  /* 0xff8000001c057808 */ /* 0x000fe20002800000 */
[----:B------:R-:W-:Y:S01]  /*2ab0*/  FFMA R68, R25, 0.69314718246459960938, R90 ;  /* 0x3f31721819447823 */ /* 0x000fe2000000005a */
[----:B------:R-:W-:Y:S01]  /*2ac0*/  STG.E.U16 [R12.64], R39 ;  /* 0x000000270c007986 */ /* 0x000fe2000c101504 */
[----:B------:R-:W-:-:S02]  /*2ad0*/  FSEL R26, R26, -INF , P4 ;  /* 0xff8000001a1a7808 */ /* 0x000fc40002000000 */
[----:B------:R-:W-:Y:S01]  /*2ae0*/  FFMA R70, R5, 0.69314718246459960938, R92 ;  /* 0x3f31721805467823 */ /* 0x000fe2000000005c */
[----:B------:R-:W-:Y:S01]  /*2af0*/  STG.E.U16 [R18.64], R17 ;  /* 0x0000001112007986 */ /* 0x000fe2000c101504 */
[----:B--2---:R-:W-:Y:S01]  /*2b00*/  PRMT R5, R43, 0x7632, R5 ;  /* 0x000076322b057816 */ /* 0x004fe20000000005 */
[----:B------:R-:W-:Y:S01]  /*2b10*/  FFMA R69, R26, 0.69314718246459960938, R69 ;  /* 0x3f3172181a457823 */ /* 0x000fe20000000045 */
[----:B------:R-:W-:Y:S01]  /*2b20*/  FSEL R0, R29, -INF , P3 ;  /* 0xff8000001d007808 */ /* 0x000fe20001800000 */
[----:B---3--:R0:W-:Y:S04]  /*2b30*/  STG.E.U16 [R8.64], R31 ;  /* 0x0000001f08007986 */ /* 0x0081e8000c101504 */
[----:B------:R-:W-:Y:S01]  /*2b40*/  FFMA R71, R0, 0.69314718246459960938, R91 ;  /* 0x3f31721800477823 */ /* 0x000fe2000000005b */
[----:B0-----:R-:W-:-:S05]  /*2b50*/  PRMT R9, R31, 0x7632, R9 ;  /* 0x000076321f097816 */ /* 0x001fca0000000009 */
[----:B------:R0:W-:Y:S04]  /*2b60*/  STG.E.U16 [R6.64], R9 ;  /* 0x0000000906007986 */ /* 0x0001e8000c101504 */
[----:B------:R0:W-:Y:S04]  /*2b70*/  STG.E.U16 [R20.64], R43 ;  /* 0x0000002b14007986 */ /* 0x0001e8000c101504 */
[----:B------:R0:W-:Y:S04]  /*2b80*/  STG.E.U16 [R2.64], R5 ;  /* 0x0000000502007986 */ /* 0x0001e8000c101504 */
[----:B------:R-:W-:Y:S06]  /*2b90*/  BAR.SYNC.DEFER_BLOCKING 0x0 ;  /* 0x0000000000007b1d */ /* 0x000fec0000010000 */
[----:B------:R0:W-:Y:S04]  /*2ba0*/  STS.128 [R14.X4], R68 ;  /* 0x000000440e007388 */ /* 0x0001e80000004c00 */
[----:B------:R-:W-:Y:S06]  /*2bb0*/  BAR.SYNC.DEFER_BLOCKING 0x0 ;  /* 0x0000000000007b1d */ /* 0x000fec0000010000 */
[----:B------:R-:W-:Y:S05]  /*2bc0*/  @P0 EXIT ;  /* 0x000000000000094d */ /* 0x000fea0003800000 */
[----:B0-----:R-:W0:Y:S01]  /*2bd0*/  LDS R15, [R15] ;  /* 0x000000000f0f7984 */ /* 0x001e220000000800 */
[----:B------:R-:W-:Y:S01]  /*2be0*/  IMAD R4, R4, c[0x0][0x1cc], RZ ;  /* 0x0000730004047a24 */ /* 0x000fe200078e02ff */
[C---:B------:R-:W-:Y:S01]  /*2bf0*/  SHF.L.U32 R3, R27.reuse, 0x2, RZ ;  /* 0x000000021b037819 */ /* 0x040fe200000006ff */
[----:B------:R-:W-:-:S03]  /*2c00*/  IMAD.HI R27, R27, 0x4, RZ ;  /* 0x000000041b1b7827 */ /* 0x000fc600078e02ff */
[C---:B------:R-:W-:Y:S01]  /*2c10*/  SHF.L.U32 R2, R4.reuse, 0x2, RZ ;  /* 0x0000000204027819 */ /* 0x040fe200000006ff */
[----:B------:R-:W-:-:S03]  /*2c20*/  IMAD.HI R4, R4, 0x4, RZ ;  /* 0x0000000404047827 */ /* 0x000fc600078e02ff */
[----:B------:R-:W-:-:S04]  /*2c30*/  IADD3 R2, P0, P1, R3, c[0x0][0x180], R2 ;  /* 0x0000600003027a10 */ /* 0x000fc8000791e002 */
[----:B------:R-:W-:-:S05]  /*2c40*/  IADD3.X R3, R27, c[0x0][0x184], R4, P0, P1 ;  /* 0x000061001b037a10 */ /* 0x000fca00007e2404 */
[----:B0-----:R-:W-:Y:S01]  /*2c50*/  STG.E [R2.64], R15 ;  /* 0x0000000f02007986 */ /* 0x001fe2000c101904 */
[----:B------:R-:W-:Y:S05]  /*2c60*/  EXIT ;  /* 0x000000000000794d */ /* 0x000fea0003800000 */
.L_x_2:
[----:B------:R-:W-:-:S00]  /*2c70*/  BRA `(.L_x_2) ;  /* 0xfffffff000007947 */ /* 0x000fc0000383ffff */
[----:B------:R-:W-:-:S00]  /*2c80*/  NOP ;  /* 0x0000000000007918 */ /* 0x000fc00000000000 */
[----:B------:R-:W-:-:S00]  /*2c90*/  NOP ;  /* 0x0000000000007918 */ /* 0x000fc00000000000 */
[----:B------:R-:W-:-:S00]  /*2ca0*/  NOP ;  /* 0x0000000000007918 */ /* 0x000fc00000000000 */
[----:B------:R-:W-:-:S00]  /*2cb0*/  NOP ;  /* 0x0000000000007918 */ /* 0x000fc00000000000 */
[----:B------:R-:W-:-:S00]  /*2cc0*/  NOP ;  /* 0x0000000000007918 */ /* 0x000fc00000000000 */
[----:B------:R-:W-:-:S00]  /*2cd0*/  NOP ;  /* 0x0000000000007918 */ /* 0x000fc00000000000 */
[----:B------:R-:W-:-:S00]  /*2ce0*/  NOP ;  /* 0x0000000000007918 */ /* 0x000fc00000000000 */
[----:B------:R-:W-:-:S00]  /*2cf0*/  NOP ;  /* 0x0000000000007918 */ /* 0x000fc00000000000 */
.L_x_3:


//--------------------- .nv.global.init           --------------------------
	.section	.nv.global.init,"aw",@progbits
.nv.global.init:
	.type		_$_str,@object
	.size		_$_str,(.L_0 - _$_str)
_$_str:
        /*0000*/ 	.byte	0x5f, 0x5f, 0x43, 0x55, 0x44, 0x41, 0x5f, 0x46, 0x54, 0x5a, 0x00
.L_0:


//--------------------- .nv.shared.attn_fwd       --------------------------
	.section	.nv.shared.attn_fwd,"aw",@nobits
	.sectionflags	@""
	.align	16
